//
// Generated by NVIDIA NVVM Compiler
//
// Compiler Build ID: CL-36424714
// Cuda compilation tools, release 13.0, V13.0.88
// Based on NVVM 20.0.0
//

.version 9.0
.target sm_100
.address_size 64

	// .globl	_Z9d_cycles3PiS_S_iii

.visible .entry _Z9d_cycles3PiS_S_iii(
	.param .u64 .ptr .align 1 _Z9d_cycles3PiS_S_iii_param_0,
	.param .u64 .ptr .align 1 _Z9d_cycles3PiS_S_iii_param_1,
	.param .u64 .ptr .align 1 _Z9d_cycles3PiS_S_iii_param_2,
	.param .u32 _Z9d_cycles3PiS_S_iii_param_3,
	.param .u32 _Z9d_cycles3PiS_S_iii_param_4,
	.param .u32 _Z9d_cycles3PiS_S_iii_param_5
)
{
	.reg .pred 	%p<48>;
	.reg .b32 	%r<174>;
	.reg .b64 	%rd<28>;

	ld.param.u64 	%rd6, [_Z9d_cycles3PiS_S_iii_param_0];
	ld.param.u64 	%rd7, [_Z9d_cycles3PiS_S_iii_param_1];
	ld.param.u64 	%rd5, [_Z9d_cycles3PiS_S_iii_param_2];
	ld.param.u32 	%r46, [_Z9d_cycles3PiS_S_iii_param_5];
	cvta.to.global.u64 	%rd1, %rd6;
	cvta.to.global.u64 	%rd2, %rd7;
	mov.u32 	%r47, %tid.x;
	mov.u32 	%r48, %ntid.x;
	mov.u32 	%r49, %ctaid.x;
	mad.lo.s32 	%r50, %r48, %r49, %r47;
	add.s32 	%r1, %r50, %r46;
	add.s32 	%r51, %r46, 2048;
	setp.ge.s32 	%p1, %r1, %r51;
	@%p1 bra 	$L__BB0_23;
	mul.wide.s32 	%rd8, %r1, 4;
	add.s64 	%rd9, %rd2, %rd8;
	ld.global.u32 	%r53, [%rd9+4];
	ld.global.u32 	%r2, [%rd9];
	sub.s32 	%r3, %r53, %r2;
	setp.lt.s32 	%p2, %r3, 1;
	mov.b32 	%r171, 0;
	@%p2 bra 	$L__BB0_22;
	add.s64 	%rd3, %rd1, 32;
	mov.b32 	%r155, 0;
	mov.u32 	%r171, %r155;
$L__BB0_3:
	add.s32 	%r55, %r2, %r155;
	mul.wide.s32 	%rd10, %r55, 4;
	add.s64 	%rd11, %rd1, %rd10;
	ld.global.u32 	%r56, [%rd11];
	mul.wide.s32 	%rd12, %r56, 4;
	add.s64 	%rd13, %rd2, %rd12;
	ld.global.u32 	%r57, [%rd13+4];
	ld.global.u32 	%r6, [%rd13];
	sub.s32 	%r7, %r57, %r6;
	setp.lt.s32 	%p3, %r7, 1;
	@%p3 bra 	$L__BB0_21;
	mov.b32 	%r157, 0;
$L__BB0_5:
	add.s32 	%r59, %r6, %r157;
	mul.wide.s32 	%rd14, %r59, 4;
	add.s64 	%rd15, %rd1, %rd14;
	ld.global.u32 	%r10, [%rd15];
	setp.eq.s32 	%p4, %r10, %r1;
	@%p4 bra 	$L__BB0_20;
	mul.wide.s32 	%rd16, %r10, 4;
	add.s64 	%rd17, %rd2, %rd16;
	ld.global.u32 	%r11, [%rd17+4];
	ld.global.u32 	%r12, [%rd17];
	sub.s32 	%r13, %r11, %r12;
	setp.lt.s32 	%p5, %r13, 1;
	@%p5 bra 	$L__BB0_20;
	and.b32  	%r14, %r13, 15;
	sub.s32 	%r62, %r12, %r11;
	setp.gt.u32 	%p6, %r62, -16;
	mov.b32 	%r166, 0;
	@%p6 bra 	$L__BB0_10;
	and.b32  	%r166, %r13, 2147483632;
	neg.s32 	%r160, %r166;
	mov.u32 	%r159, %r12;
$L__BB0_9:
	.pragma "nounroll";
	mul.wide.s32 	%rd18, %r159, 4;
	add.s64 	%rd19, %rd3, %rd18;
	ld.global.u32 	%r63, [%rd19+-32];
	setp.eq.s32 	%p7, %r63, %r1;
	selp.u32 	%r64, 1, 0, %p7;
	add.s32 	%r65, %r171, %r64;
	ld.global.u32 	%r66, [%rd19+-28];
	setp.eq.s32 	%p8, %r66, %r1;
	selp.u32 	%r67, 1, 0, %p8;
	add.s32 	%r68, %r65, %r67;
	ld.global.u32 	%r69, [%rd19+-24];
	setp.eq.s32 	%p9, %r69, %r1;
	selp.u32 	%r70, 1, 0, %p9;
	add.s32 	%r71, %r68, %r70;
	ld.global.u32 	%r72, [%rd19+-20];
	setp.eq.s32 	%p10, %r72, %r1;
	selp.u32 	%r73, 1, 0, %p10;
	add.s32 	%r74, %r71, %r73;
	ld.global.u32 	%r75, [%rd19+-16];
	setp.eq.s32 	%p11, %r75, %r1;
	selp.u32 	%r76, 1, 0, %p11;
	add.s32 	%r77, %r74, %r76;
	ld.global.u32 	%r78, [%rd19+-12];
	setp.eq.s32 	%p12, %r78, %r1;
	selp.u32 	%r79, 1, 0, %p12;
	add.s32 	%r80, %r77, %r79;
	ld.global.u32 	%r81, [%rd19+-8];
	setp.eq.s32 	%p13, %r81, %r1;
	selp.u32 	%r82, 1, 0, %p13;
	add.s32 	%r83, %r80, %r82;
	ld.global.u32 	%r84, [%rd19+-4];
	setp.eq.s32 	%p14, %r84, %r1;
	selp.u32 	%r85, 1, 0, %p14;
	add.s32 	%r86, %r83, %r85;
	ld.global.u32 	%r87, [%rd19];
	setp.eq.s32 	%p15, %r87, %r1;
	selp.u32 	%r88, 1, 0, %p15;
	add.s32 	%r89, %r86, %r88;
	ld.global.u32 	%r90, [%rd19+4];
	setp.eq.s32 	%p16, %r90, %r1;
	selp.u32 	%r91, 1, 0, %p16;
	add.s32 	%r92, %r89, %r91;
	ld.global.u32 	%r93, [%rd19+8];
	setp.eq.s32 	%p17, %r93, %r1;
	selp.u32 	%r94, 1, 0, %p17;
	add.s32 	%r95, %r92, %r94;
	ld.global.u32 	%r96, [%rd19+12];
	setp.eq.s32 	%p18, %r96, %r1;
	selp.u32 	%r97, 1, 0, %p18;
	add.s32 	%r98, %r95, %r97;
	ld.global.u32 	%r99, [%rd19+16];
	setp.eq.s32 	%p19, %r99, %r1;
	selp.u32 	%r100, 1, 0, %p19;
	add.s32 	%r101, %r98, %r100;
	ld.global.u32 	%r102, [%rd19+20];
	setp.eq.s32 	%p20, %r102, %r1;
	selp.u32 	%r103, 1, 0, %p20;
	add.s32 	%r104, %r101, %r103;
	ld.global.u32 	%r105, [%rd19+24];
	setp.eq.s32 	%p21, %r105, %r1;
	selp.u32 	%r106, 1, 0, %p21;
	add.s32 	%r107, %r104, %r106;
	ld.global.u32 	%r108, [%rd19+28];
	setp.eq.s32 	%p22, %r108, %r1;
	selp.u32 	%r109, 1, 0, %p22;
	add.s32 	%r171, %r107, %r109;
	add.s32 	%r160, %r160, 16;
	add.s32 	%r159, %r159, 16;
	setp.ne.s32 	%p23, %r160, 0;
	@%p23 bra 	$L__BB0_9;
$L__BB0_10:
	setp.eq.s32 	%p24, %r14, 0;
	@%p24 bra 	$L__BB0_20;
	and.b32  	%r26, %r13, 7;
	setp.lt.u32 	%p25, %r14, 8;
	@%p25 bra 	$L__BB0_13;
	add.s32 	%r111, %r12, %r166;
	mul.wide.s32 	%rd20, %r111, 4;
	add.s64 	%rd21, %rd1, %rd20;
	ld.global.u32 	%r112, [%rd21];
	setp.eq.s32 	%p26, %r112, %r1;
	selp.u32 	%r113, 1, 0, %p26;
	add.s32 	%r114, %r171, %r113;
	ld.global.u32 	%r115, [%rd21+4];
	setp.eq.s32 	%p27, %r115, %r1;
	selp.u32 	%r116, 1, 0, %p27;
	add.s32 	%r117, %r114, %r116;
	ld.global.u32 	%r118, [%rd21+8];
	setp.eq.s32 	%p28, %r118, %r1;
	selp.u32 	%r119, 1, 0, %p28;
	add.s32 	%r120, %r117, %r119;
	ld.global.u32 	%r121, [%rd21+12];
	setp.eq.s32 	%p29, %r121, %r1;
	selp.u32 	%r122, 1, 0, %p29;
	add.s32 	%r123, %r120, %r122;
	ld.global.u32 	%r124, [%rd21+16];
	setp.eq.s32 	%p30, %r124, %r1;
	selp.u32 	%r125, 1, 0, %p30;
	add.s32 	%r126, %r123, %r125;
	ld.global.u32 	%r127, [%rd21+20];
	setp.eq.s32 	%p31, %r127, %r1;
	selp.u32 	%r128, 1, 0, %p31;
	add.s32 	%r129, %r126, %r128;
	ld.global.u32 	%r130, [%rd21+24];
	setp.eq.s32 	%p32, %r130, %r1;
	selp.u32 	%r131, 1, 0, %p32;
	add.s32 	%r132, %r129, %r131;
	ld.global.u32 	%r133, [%rd21+28];
	setp.eq.s32 	%p33, %r133, %r1;
	selp.u32 	%r134, 1, 0, %p33;
	add.s32 	%r171, %r132, %r134;
	add.s32 	%r166, %r166, 8;
$L__BB0_13:
	setp.eq.s32 	%p34, %r26, 0;
	@%p34 bra 	$L__BB0_20;
	and.b32  	%r32, %r13, 3;
	setp.lt.u32 	%p35, %r26, 4;
	@%p35 bra 	$L__BB0_16;
	add.s32 	%r136, %r12, %r166;
	mul.wide.s32 	%rd22, %r136, 4;
	add.s64 	%rd23, %rd1, %rd22;
	ld.global.u32 	%r137, [%rd23];
	setp.eq.s32 	%p36, %r137, %r1;
	selp.u32 	%r138, 1, 0, %p36;
	add.s32 	%r139, %r171, %r138;
	ld.global.u32 	%r140, [%rd23+4];
	setp.eq.s32 	%p37, %r140, %r1;
	selp.u32 	%r141, 1, 0, %p37;
	add.s32 	%r142, %r139, %r141;
	ld.global.u32 	%r143, [%rd23+8];
	setp.eq.s32 	%p38, %r143, %r1;
	selp.u32 	%r144, 1, 0, %p38;
	add.s32 	%r145, %r142, %r144;
	ld.global.u32 	%r146, [%rd23+12];
	setp.eq.s32 	%p39, %r146, %r1;
	selp.u32 	%r147, 1, 0, %p39;
	add.s32 	%r171, %r145, %r147;
	add.s32 	%r166, %r166, 4;
$L__BB0_16:
	setp.eq.s32 	%p40, %r32, 0;
	@%p40 bra 	$L__BB0_20;
	add.s32 	%r148, %r12, %r166;
	mul.wide.s32 	%rd24, %r148, 4;
	add.s64 	%rd4, %rd1, %rd24;
	ld.global.u32 	%r149, [%rd4];
	setp.eq.s32 	%p41, %r149, %r1;
	selp.u32 	%r150, 1, 0, %p41;
	add.s32 	%r171, %r171, %r150;
	setp.eq.s32 	%p42, %r32, 1;
	@%p42 bra 	$L__BB0_20;
	ld.global.u32 	%r151, [%rd4+4];
	setp.eq.s32 	%p43, %r151, %r1;
	selp.u32 	%r152, 1, 0, %p43;
	add.s32 	%r171, %r171, %r152;
	setp.eq.s32 	%p44, %r32, 2;
	@%p44 bra 	$L__BB0_20;
	ld.global.u32 	%r153, [%rd4+8];
	setp.eq.s32 	%p45, %r153, %r1;
	selp.u32 	%r154, 1, 0, %p45;
	add.s32 	%r171, %r171, %r154;
$L__BB0_20:
	add.s32 	%r157, %r157, 1;
	setp.ne.s32 	%p46, %r157, %r7;
	@%p46 bra 	$L__BB0_5;
$L__BB0_21:
	add.s32 	%r155, %r155, 1;
	setp.ne.s32 	%p47, %r155, %r3;
	@%p47 bra 	$L__BB0_3;
$L__BB0_22:
	cvta.to.global.u64 	%rd25, %rd5;
	add.s64 	%rd27, %rd25, %rd8;
	st.global.u32 	[%rd27], %r171;
$L__BB0_23:
	ret;

}
	// .globl	_Z9d_cycles4PiS_S_iii
.visible .entry _Z9d_cycles4PiS_S_iii(
	.param .u64 .ptr .align 1 _Z9d_cycles4PiS_S_iii_param_0,
	.param .u64 .ptr .align 1 _Z9d_cycles4PiS_S_iii_param_1,
	.param .u64 .ptr .align 1 _Z9d_cycles4PiS_S_iii_param_2,
	.param .u32 _Z9d_cycles4PiS_S_iii_param_3,
	.param .u32 _Z9d_cycles4PiS_S_iii_param_4,
	.param .u32 _Z9d_cycles4PiS_S_iii_param_5
)
{
	.reg .pred 	%p<55>;
	.reg .b32 	%r<187>;
	.reg .b64 	%rd<32>;

	ld.param.u64 	%rd6, [_Z9d_cycles4PiS_S_iii_param_0];
	ld.param.u64 	%rd7, [_Z9d_cycles4PiS_S_iii_param_1];
	ld.param.u64 	%rd5, [_Z9d_cycles4PiS_S_iii_param_2];
	ld.param.u32 	%r54, [_Z9d_cycles4PiS_S_iii_param_5];
	cvta.to.global.u64 	%rd1, %rd6;
	cvta.to.global.u64 	%rd2, %rd7;
	mov.u32 	%r55, %tid.x;
	mov.u32 	%r56, %ntid.x;
	mov.u32 	%r57, %ctaid.x;
	mad.lo.s32 	%r58, %r56, %r57, %r55;
	add.s32 	%r1, %r58, %r54;
	add.s32 	%r59, %r54, 2048;
	setp.ge.s32 	%p1, %r1, %r59;
	@%p1 bra 	$L__BB1_27;
	mul.wide.s32 	%rd8, %r1, 4;
	add.s64 	%rd9, %rd2, %rd8;
	ld.global.u32 	%r61, [%rd9+4];
	ld.global.u32 	%r2, [%rd9];
	sub.s32 	%r3, %r61, %r2;
	setp.lt.s32 	%p2, %r3, 1;
	mov.b32 	%r183, 0;
	@%p2 bra 	$L__BB1_26;
	add.s64 	%rd3, %rd1, 32;
	mov.b32 	%r165, 0;
	mov.u32 	%r183, %r165;
$L__BB1_3:
	add.s32 	%r63, %r2, %r165;
	mul.wide.s32 	%rd10, %r63, 4;
	add.s64 	%rd11, %rd1, %rd10;
	ld.global.u32 	%r6, [%rd11];
	mul.wide.s32 	%rd12, %r6, 4;
	add.s64 	%rd13, %rd2, %rd12;
	ld.global.u32 	%r64, [%rd13+4];
	ld.global.u32 	%r7, [%rd13];
	sub.s32 	%r8, %r64, %r7;
	setp.lt.s32 	%p3, %r8, 1;
	@%p3 bra 	$L__BB1_25;
	mov.b32 	%r167, 0;
$L__BB1_5:
	add.s32 	%r66, %r7, %r167;
	mul.wide.s32 	%rd14, %r66, 4;
	add.s64 	%rd15, %rd1, %rd14;
	ld.global.u32 	%r11, [%rd15];
	setp.eq.s32 	%p4, %r11, %r1;
	@%p4 bra 	$L__BB1_24;
	mul.wide.s32 	%rd16, %r11, 4;
	add.s64 	%rd17, %rd2, %rd16;
	ld.global.u32 	%r67, [%rd17+4];
	ld.global.u32 	%r12, [%rd17];
	sub.s32 	%r13, %r67, %r12;
	setp.lt.s32 	%p5, %r13, 1;
	@%p5 bra 	$L__BB1_24;
	mov.b32 	%r169, 0;
$L__BB1_8:
	add.s32 	%r69, %r12, %r169;
	mul.wide.s32 	%rd18, %r69, 4;
	add.s64 	%rd19, %rd1, %rd18;
	ld.global.u32 	%r16, [%rd19];
	setp.eq.s32 	%p6, %r16, %r11;
	setp.eq.s32 	%p7, %r16, %r6;
	or.pred  	%p8, %p6, %p7;
	setp.eq.s32 	%p9, %r16, %r1;
	or.pred  	%p10, %p9, %p8;
	@%p10 bra 	$L__BB1_23;
	mul.wide.s32 	%rd20, %r16, 4;
	add.s64 	%rd21, %rd2, %rd20;
	ld.global.u32 	%r17, [%rd21+4];
	ld.global.u32 	%r18, [%rd21];
	sub.s32 	%r19, %r17, %r18;
	setp.lt.s32 	%p11, %r19, 1;
	@%p11 bra 	$L__BB1_23;
	and.b32  	%r20, %r19, 15;
	sub.s32 	%r72, %r18, %r17;
	setp.gt.u32 	%p12, %r72, -16;
	mov.b32 	%r178, 0;
	@%p12 bra 	$L__BB1_13;
	and.b32  	%r178, %r19, 2147483632;
	neg.s32 	%r172, %r178;
	mov.u32 	%r171, %r18;
$L__BB1_12:
	.pragma "nounroll";
	mul.wide.s32 	%rd22, %r171, 4;
	add.s64 	%rd23, %rd3, %rd22;
	ld.global.u32 	%r73, [%rd23+-32];
	setp.eq.s32 	%p13, %r73, %r1;
	selp.u32 	%r74, 1, 0, %p13;
	add.s32 	%r75, %r183, %r74;
	ld.global.u32 	%r76, [%rd23+-28];
	setp.eq.s32 	%p14, %r76, %r1;
	selp.u32 	%r77, 1, 0, %p14;
	add.s32 	%r78, %r75, %r77;
	ld.global.u32 	%r79, [%rd23+-24];
	setp.eq.s32 	%p15, %r79, %r1;
	selp.u32 	%r80, 1, 0, %p15;
	add.s32 	%r81, %r78, %r80;
	ld.global.u32 	%r82, [%rd23+-20];
	setp.eq.s32 	%p16, %r82, %r1;
	selp.u32 	%r83, 1, 0, %p16;
	add.s32 	%r84, %r81, %r83;
	ld.global.u32 	%r85, [%rd23+-16];
	setp.eq.s32 	%p17, %r85, %r1;
	selp.u32 	%r86, 1, 0, %p17;
	add.s32 	%r87, %r84, %r86;
	ld.global.u32 	%r88, [%rd23+-12];
	setp.eq.s32 	%p18, %r88, %r1;
	selp.u32 	%r89, 1, 0, %p18;
	add.s32 	%r90, %r87, %r89;
	ld.global.u32 	%r91, [%rd23+-8];
	setp.eq.s32 	%p19, %r91, %r1;
	selp.u32 	%r92, 1, 0, %p19;
	add.s32 	%r93, %r90, %r92;
	ld.global.u32 	%r94, [%rd23+-4];
	setp.eq.s32 	%p20, %r94, %r1;
	selp.u32 	%r95, 1, 0, %p20;
	add.s32 	%r96, %r93, %r95;
	ld.global.u32 	%r97, [%rd23];
	setp.eq.s32 	%p21, %r97, %r1;
	selp.u32 	%r98, 1, 0, %p21;
	add.s32 	%r99, %r96, %r98;
	ld.global.u32 	%r100, [%rd23+4];
	setp.eq.s32 	%p22, %r100, %r1;
	selp.u32 	%r101, 1, 0, %p22;
	add.s32 	%r102, %r99, %r101;
	ld.global.u32 	%r103, [%rd23+8];
	setp.eq.s32 	%p23, %r103, %r1;
	selp.u32 	%r104, 1, 0, %p23;
	add.s32 	%r105, %r102, %r104;
	ld.global.u32 	%r106, [%rd23+12];
	setp.eq.s32 	%p24, %r106, %r1;
	selp.u32 	%r107, 1, 0, %p24;
	add.s32 	%r108, %r105, %r107;
	ld.global.u32 	%r109, [%rd23+16];
	setp.eq.s32 	%p25, %r109, %r1;
	selp.u32 	%r110, 1, 0, %p25;
	add.s32 	%r111, %r108, %r110;
	ld.global.u32 	%r112, [%rd23+20];
	setp.eq.s32 	%p26, %r112, %r1;
	selp.u32 	%r113, 1, 0, %p26;
	add.s32 	%r114, %r111, %r113;
	ld.global.u32 	%r115, [%rd23+24];
	setp.eq.s32 	%p27, %r115, %r1;
	selp.u32 	%r116, 1, 0, %p27;
	add.s32 	%r117, %r114, %r116;
	ld.global.u32 	%r118, [%rd23+28];
	setp.eq.s32 	%p28, %r118, %r1;
	selp.u32 	%r119, 1, 0, %p28;
	add.s32 	%r183, %r117, %r119;
	add.s32 	%r172, %r172, 16;
	add.s32 	%r171, %r171, 16;
	setp.ne.s32 	%p29, %r172, 0;
	@%p29 bra 	$L__BB1_12;
$L__BB1_13:
	setp.eq.s32 	%p30, %r20, 0;
	@%p30 bra 	$L__BB1_23;
	and.b32  	%r32, %r19, 7;
	setp.lt.u32 	%p31, %r20, 8;
	@%p31 bra 	$L__BB1_16;
	add.s32 	%r121, %r18, %r178;
	mul.wide.s32 	%rd24, %r121, 4;
	add.s64 	%rd25, %rd1, %rd24;
	ld.global.u32 	%r122, [%rd25];
	setp.eq.s32 	%p32, %r122, %r1;
	selp.u32 	%r123, 1, 0, %p32;
	add.s32 	%r124, %r183, %r123;
	ld.global.u32 	%r125, [%rd25+4];
	setp.eq.s32 	%p33, %r125, %r1;
	selp.u32 	%r126, 1, 0, %p33;
	add.s32 	%r127, %r124, %r126;
	ld.global.u32 	%r128, [%rd25+8];
	setp.eq.s32 	%p34, %r128, %r1;
	selp.u32 	%r129, 1, 0, %p34;
	add.s32 	%r130, %r127, %r129;
	ld.global.u32 	%r131, [%rd25+12];
	setp.eq.s32 	%p35, %r131, %r1;
	selp.u32 	%r132, 1, 0, %p35;
	add.s32 	%r133, %r130, %r132;
	ld.global.u32 	%r134, [%rd25+16];
	setp.eq.s32 	%p36, %r134, %r1;
	selp.u32 	%r135, 1, 0, %p36;
	add.s32 	%r136, %r133, %r135;
	ld.global.u32 	%r137, [%rd25+20];
	setp.eq.s32 	%p37, %r137, %r1;
	selp.u32 	%r138, 1, 0, %p37;
	add.s32 	%r139, %r136, %r138;
	ld.global.u32 	%r140, [%rd25+24];
	setp.eq.s32 	%p38, %r140, %r1;
	selp.u32 	%r141, 1, 0, %p38;
	add.s32 	%r142, %r139, %r141;
	ld.global.u32 	%r143, [%rd25+28];
	setp.eq.s32 	%p39, %r143, %r1;
	selp.u32 	%r144, 1, 0, %p39;
	add.s32 	%r183, %r142, %r144;
	add.s32 	%r178, %r178, 8;
$L__BB1_16:
	setp.eq.s32 	%p40, %r32, 0;
	@%p40 bra 	$L__BB1_23;
	and.b32  	%r38, %r19, 3;
	setp.lt.u32 	%p41, %r32, 4;
	@%p41 bra 	$L__BB1_19;
	add.s32 	%r146, %r18, %r178;
	mul.wide.s32 	%rd26, %r146, 4;
	add.s64 	%rd27, %rd1, %rd26;
	ld.global.u32 	%r147, [%rd27];
	setp.eq.s32 	%p42, %r147, %r1;
	selp.u32 	%r148, 1, 0, %p42;
	add.s32 	%r149, %r183, %r148;
	ld.global.u32 	%r150, [%rd27+4];
	setp.eq.s32 	%p43, %r150, %r1;
	selp.u32 	%r151, 1, 0, %p43;
	add.s32 	%r152, %r149, %r151;
	ld.global.u32 	%r153, [%rd27+8];
	setp.eq.s32 	%p44, %r153, %r1;
	selp.u32 	%r154, 1, 0, %p44;
	add.s32 	%r155, %r152, %r154;
	ld.global.u32 	%r156, [%rd27+12];
	setp.eq.s32 	%p45, %r156, %r1;
	selp.u32 	%r157, 1, 0, %p45;
	add.s32 	%r183, %r155, %r157;
	add.s32 	%r178, %r178, 4;
$L__BB1_19:
	setp.eq.s32 	%p46, %r38, 0;
	@%p46 bra 	$L__BB1_23;
	add.s32 	%r158, %r18, %r178;
	mul.wide.s32 	%rd28, %r158, 4;
	add.s64 	%rd4, %rd1, %rd28;
	ld.global.u32 	%r159, [%rd4];
	setp.eq.s32 	%p47, %r159, %r1;
	selp.u32 	%r160, 1, 0, %p47;
	add.s32 	%r183, %r183, %r160;
	setp.eq.s32 	%p48, %r38, 1;
	@%p48 bra 	$L__BB1_23;
	ld.global.u32 	%r161, [%rd4+4];
	setp.eq.s32 	%p49, %r161, %r1;
	selp.u32 	%r162, 1, 0, %p49;
	add.s32 	%r183, %r183, %r162;
	setp.eq.s32 	%p50, %r38, 2;
	@%p50 bra 	$L__BB1_23;
	ld.global.u32 	%r163, [%rd4+8];
	setp.eq.s32 	%p51, %r163, %r1;
	selp.u32 	%r164, 1, 0, %p51;
	add.s32 	%r183, %r183, %r164;
$L__BB1_23:
	add.s32 	%r169, %r169, 1;
	setp.ne.s32 	%p52, %r169, %r13;
	@%p52 bra 	$L__BB1_8;
$L__BB1_24:
	add.s32 	%r167, %r167, 1;
	setp.ne.s32 	%p53, %r167, %r8;
	@%p53 bra 	$L__BB1_5;
$L__BB1_25:
	add.s32 	%r165, %r165, 1;
	setp.ne.s32 	%p54, %r165, %r3;
	@%p54 bra 	$L__BB1_3;
$L__BB1_26:
	cvta.to.global.u64 	%rd29, %rd5;
	mul.wide.s32 	%rd30, %r1, 4;
	add.s64 	%rd31, %rd29, %rd30;
	st.global.u32 	[%rd31], %r183;
$L__BB1_27:
	ret;

}
	// .globl	_Z9d_cycles5PiS_S_iii
.visible .entry _Z9d_cycles5PiS_S_iii(
	.param .u64 .ptr .align 1 _Z9d_cycles5PiS_S_iii_param_0,
	.param .u64 .ptr .align 1 _Z9d_cycles5PiS_S_iii_param_1,
	.param .u64 .ptr .align 1 _Z9d_cycles5PiS_S_iii_param_2,
	.param .u32 _Z9d_cycles5PiS_S_iii_param_3,
	.param .u32 _Z9d_cycles5PiS_S_iii_param_4,
	.param .u32 _Z9d_cycles5PiS_S_iii_param_5
)
{
	.reg .pred 	%p<64>;
	.reg .b32 	%r<200>;
	.reg .b64 	%rd<36>;

	ld.param.u64 	%rd5, [_Z9d_cycles5PiS_S_iii_param_0];
	ld.param.u64 	%rd6, [_Z9d_cycles5PiS_S_iii_param_1];
	ld.param.u32 	%r61, [_Z9d_cycles5PiS_S_iii_param_5];
	cvta.to.global.u64 	%rd1, %rd5;
	cvta.to.global.u64 	%rd2, %rd6;
	mov.u32 	%r62, %tid.x;
	mov.u32 	%r63, %ntid.x;
	mov.u32 	%r64, %ctaid.x;
	mad.lo.s32 	%r65, %r63, %r64, %r62;
	add.s32 	%r1, %r65, %r61;
	add.s32 	%r66, %r61, 2048;
	setp.ge.s32 	%p1, %r1, %r66;
	@%p1 bra 	$L__BB2_31;
	mul.wide.s32 	%rd7, %r1, 4;
	add.s64 	%rd8, %rd2, %rd7;
	ld.global.u32 	%r68, [%rd8+4];
	ld.global.u32 	%r2, [%rd8];
	sub.s32 	%r3, %r68, %r2;
	setp.lt.s32 	%p2, %r3, 1;
	mov.b32 	%r195, 0;
	@%p2 bra 	$L__BB2_30;
	mov.b32 	%r175, 0;
	mov.u32 	%r195, %r175;
$L__BB2_3:
	add.s32 	%r70, %r2, %r175;
	mul.wide.s32 	%rd9, %r70, 4;
	add.s64 	%rd10, %rd1, %rd9;
	ld.global.u32 	%r6, [%rd10];
	mul.wide.s32 	%rd11, %r6, 4;
	add.s64 	%rd12, %rd2, %rd11;
	ld.global.u32 	%r71, [%rd12+4];
	ld.global.u32 	%r7, [%rd12];
	sub.s32 	%r8, %r71, %r7;
	setp.lt.s32 	%p3, %r8, 1;
	@%p3 bra 	$L__BB2_29;
	mov.b32 	%r177, 0;
$L__BB2_5:
	add.s32 	%r73, %r7, %r177;
	mul.wide.s32 	%rd13, %r73, 4;
	add.s64 	%rd14, %rd1, %rd13;
	ld.global.u32 	%r11, [%rd14];
	setp.eq.s32 	%p4, %r11, %r1;
	@%p4 bra 	$L__BB2_28;
	mul.wide.s32 	%rd15, %r11, 4;
	add.s64 	%rd16, %rd2, %rd15;
	ld.global.u32 	%r74, [%rd16+4];
	ld.global.u32 	%r12, [%rd16];
	sub.s32 	%r13, %r74, %r12;
	setp.lt.s32 	%p5, %r13, 1;
	@%p5 bra 	$L__BB2_28;
	mov.b32 	%r179, 0;
$L__BB2_8:
	add.s32 	%r76, %r12, %r179;
	mul.wide.s32 	%rd17, %r76, 4;
	add.s64 	%rd18, %rd1, %rd17;
	ld.global.u32 	%r16, [%rd18];
	setp.eq.s32 	%p6, %r16, %r11;
	setp.eq.s32 	%p7, %r16, %r6;
	or.pred  	%p8, %p6, %p7;
	setp.eq.s32 	%p9, %r16, %r1;
	or.pred  	%p10, %p9, %p8;
	@%p10 bra 	$L__BB2_27;
	mul.wide.s32 	%rd19, %r16, 4;
	add.s64 	%rd20, %rd2, %rd19;
	ld.global.u32 	%r77, [%rd20+4];
	ld.global.u32 	%r17, [%rd20];
	sub.s32 	%r18, %r77, %r17;
	setp.lt.s32 	%p11, %r18, 1;
	@%p11 bra 	$L__BB2_27;
	mov.b32 	%r181, 0;
$L__BB2_11:
	add.s32 	%r79, %r17, %r181;
	mul.wide.s32 	%rd21, %r79, 4;
	add.s64 	%rd22, %rd1, %rd21;
	ld.global.u32 	%r21, [%rd22];
	setp.eq.s32 	%p12, %r21, %r11;
	setp.eq.s32 	%p13, %r21, %r16;
	or.pred  	%p14, %p12, %p13;
	setp.eq.s32 	%p15, %r21, %r6;
	or.pred  	%p16, %p15, %p14;
	setp.eq.s32 	%p17, %r21, %r1;
	or.pred  	%p18, %p17, %p16;
	@%p18 bra 	$L__BB2_26;
	mul.wide.s32 	%rd23, %r21, 4;
	add.s64 	%rd24, %rd2, %rd23;
	ld.global.u32 	%r22, [%rd24+4];
	ld.global.u32 	%r23, [%rd24];
	sub.s32 	%r24, %r22, %r23;
	setp.lt.s32 	%p19, %r24, 1;
	@%p19 bra 	$L__BB2_26;
	and.b32  	%r25, %r24, 15;
	sub.s32 	%r82, %r23, %r22;
	setp.gt.u32 	%p20, %r82, -16;
	mov.b32 	%r190, 0;
	@%p20 bra 	$L__BB2_16;
	and.b32  	%r190, %r24, 2147483632;
	neg.s32 	%r184, %r190;
	mov.u32 	%r183, %r23;
$L__BB2_15:
	.pragma "nounroll";
	mul.wide.s32 	%rd25, %r183, 4;
	add.s64 	%rd26, %rd1, %rd25;
	ld.global.u32 	%r83, [%rd26];
	setp.eq.s32 	%p21, %r83, %r1;
	selp.u32 	%r84, 1, 0, %p21;
	add.s32 	%r85, %r195, %r84;
	ld.global.u32 	%r86, [%rd26+4];
	setp.eq.s32 	%p22, %r86, %r1;
	selp.u32 	%r87, 1, 0, %p22;
	add.s32 	%r88, %r85, %r87;
	ld.global.u32 	%r89, [%rd26+8];
	setp.eq.s32 	%p23, %r89, %r1;
	selp.u32 	%r90, 1, 0, %p23;
	add.s32 	%r91, %r88, %r90;
	ld.global.u32 	%r92, [%rd26+12];
	setp.eq.s32 	%p24, %r92, %r1;
	selp.u32 	%r93, 1, 0, %p24;
	add.s32 	%r94, %r91, %r93;
	ld.global.u32 	%r95, [%rd26+16];
	setp.eq.s32 	%p25, %r95, %r1;
	selp.u32 	%r96, 1, 0, %p25;
	add.s32 	%r97, %r94, %r96;
	ld.global.u32 	%r98, [%rd26+20];
	setp.eq.s32 	%p26, %r98, %r1;
	selp.u32 	%r99, 1, 0, %p26;
	add.s32 	%r100, %r97, %r99;
	ld.global.u32 	%r101, [%rd26+24];
	setp.eq.s32 	%p27, %r101, %r1;
	selp.u32 	%r102, 1, 0, %p27;
	add.s32 	%r103, %r100, %r102;
	ld.global.u32 	%r104, [%rd26+28];
	setp.eq.s32 	%p28, %r104, %r1;
	selp.u32 	%r105, 1, 0, %p28;
	add.s32 	%r106, %r103, %r105;
	ld.global.u32 	%r107, [%rd26+32];
	setp.eq.s32 	%p29, %r107, %r1;
	selp.u32 	%r108, 1, 0, %p29;
	add.s32 	%r109, %r106, %r108;
	ld.global.u32 	%r110, [%rd26+36];
	setp.eq.s32 	%p30, %r110, %r1;
	selp.u32 	%r111, 1, 0, %p30;
	add.s32 	%r112, %r109, %r111;
	ld.global.u32 	%r113, [%rd26+40];
	setp.eq.s32 	%p31, %r113, %r1;
	selp.u32 	%r114, 1, 0, %p31;
	add.s32 	%r115, %r112, %r114;
	ld.global.u32 	%r116, [%rd26+44];
	setp.eq.s32 	%p32, %r116, %r1;
	selp.u32 	%r117, 1, 0, %p32;
	add.s32 	%r118, %r115, %r117;
	ld.global.u32 	%r119, [%rd26+48];
	setp.eq.s32 	%p33, %r119, %r1;
	selp.u32 	%r120, 1, 0, %p33;
	add.s32 	%r121, %r118, %r120;
	ld.global.u32 	%r122, [%rd26+52];
	setp.eq.s32 	%p34, %r122, %r1;
	selp.u32 	%r123, 1, 0, %p34;
	add.s32 	%r124, %r121, %r123;
	ld.global.u32 	%r125, [%rd26+56];
	setp.eq.s32 	%p35, %r125, %r1;
	selp.u32 	%r126, 1, 0, %p35;
	add.s32 	%r127, %r124, %r126;
	ld.global.u32 	%r128, [%rd26+60];
	setp.eq.s32 	%p36, %r128, %r1;
	selp.u32 	%r129, 1, 0, %p36;
	add.s32 	%r195, %r127, %r129;
	add.s32 	%r184, %r184, 16;
	add.s32 	%r183, %r183, 16;
	setp.ne.s32 	%p37, %r184, 0;
	@%p37 bra 	$L__BB2_15;
$L__BB2_16:
	setp.eq.s32 	%p38, %r25, 0;
	@%p38 bra 	$L__BB2_26;
	setp.lt.u32 	%p39, %r25, 8;
	@%p39 bra 	$L__BB2_19;
	add.s32 	%r131, %r23, %r190;
	mul.wide.s32 	%rd27, %r131, 4;
	add.s64 	%rd28, %rd1, %rd27;
	ld.global.u32 	%r132, [%rd28];
	setp.eq.s32 	%p40, %r132, %r1;
	selp.u32 	%r133, 1, 0, %p40;
	add.s32 	%r134, %r195, %r133;
	ld.global.u32 	%r135, [%rd28+4];
	setp.eq.s32 	%p41, %r135, %r1;
	selp.u32 	%r136, 1, 0, %p41;
	add.s32 	%r137, %r134, %r136;
	ld.global.u32 	%r138, [%rd28+8];
	setp.eq.s32 	%p42, %r138, %r1;
	selp.u32 	%r139, 1, 0, %p42;
	add.s32 	%r140, %r137, %r139;
	ld.global.u32 	%r141, [%rd28+12];
	setp.eq.s32 	%p43, %r141, %r1;
	selp.u32 	%r142, 1, 0, %p43;
	add.s32 	%r143, %r140, %r142;
	ld.global.u32 	%r144, [%rd28+16];
	setp.eq.s32 	%p44, %r144, %r1;
	selp.u32 	%r145, 1, 0, %p44;
	add.s32 	%r146, %r143, %r145;
	ld.global.u32 	%r147, [%rd28+20];
	setp.eq.s32 	%p45, %r147, %r1;
	selp.u32 	%r148, 1, 0, %p45;
	add.s32 	%r149, %r146, %r148;
	ld.global.u32 	%r150, [%rd28+24];
	setp.eq.s32 	%p46, %r150, %r1;
	selp.u32 	%r151, 1, 0, %p46;
	add.s32 	%r152, %r149, %r151;
	ld.global.u32 	%r153, [%rd28+28];
	setp.eq.s32 	%p47, %r153, %r1;
	selp.u32 	%r154, 1, 0, %p47;
	add.s32 	%r195, %r152, %r154;
	add.s32 	%r190, %r190, 8;
$L__BB2_19:
	and.b32  	%r42, %r24, 7;
	setp.eq.s32 	%p48, %r42, 0;
	@%p48 bra 	$L__BB2_26;
	and.b32  	%r43, %r24, 3;
	setp.lt.u32 	%p49, %r42, 4;
	@%p49 bra 	$L__BB2_22;
	add.s32 	%r156, %r23, %r190;
	mul.wide.s32 	%rd29, %r156, 4;
	add.s64 	%rd30, %rd1, %rd29;
	ld.global.u32 	%r157, [%rd30];
	setp.eq.s32 	%p50, %r157, %r1;
	selp.u32 	%r158, 1, 0, %p50;
	add.s32 	%r159, %r195, %r158;
	ld.global.u32 	%r160, [%rd30+4];
	setp.eq.s32 	%p51, %r160, %r1;
	selp.u32 	%r161, 1, 0, %p51;
	add.s32 	%r162, %r159, %r161;
	ld.global.u32 	%r163, [%rd30+8];
	setp.eq.s32 	%p52, %r163, %r1;
	selp.u32 	%r164, 1, 0, %p52;
	add.s32 	%r165, %r162, %r164;
	ld.global.u32 	%r166, [%rd30+12];
	setp.eq.s32 	%p53, %r166, %r1;
	selp.u32 	%r167, 1, 0, %p53;
	add.s32 	%r195, %r165, %r167;
	add.s32 	%r190, %r190, 4;
$L__BB2_22:
	setp.eq.s32 	%p54, %r43, 0;
	@%p54 bra 	$L__BB2_26;
	add.s32 	%r168, %r23, %r190;
	mul.wide.s32 	%rd31, %r168, 4;
	add.s64 	%rd3, %rd1, %rd31;
	ld.global.u32 	%r169, [%rd3];
	setp.eq.s32 	%p55, %r169, %r1;
	selp.u32 	%r170, 1, 0, %p55;
	add.s32 	%r195, %r195, %r170;
	setp.eq.s32 	%p56, %r43, 1;
	@%p56 bra 	$L__BB2_26;
	ld.global.u32 	%r171, [%rd3+4];
	setp.eq.s32 	%p57, %r171, %r1;
	selp.u32 	%r172, 1, 0, %p57;
	add.s32 	%r195, %r195, %r172;
	setp.eq.s32 	%p58, %r43, 2;
	@%p58 bra 	$L__BB2_26;
	ld.global.u32 	%r173, [%rd3+8];
	setp.eq.s32 	%p59, %r173, %r1;
	selp.u32 	%r174, 1, 0, %p59;
	add.s32 	%r195, %r195, %r174;
$L__BB2_26:
	add.s32 	%r181, %r181, 1;
	setp.ne.s32 	%p60, %r181, %r18;
	@%p60 bra 	$L__BB2_11;
$L__BB2_27:
	add.s32 	%r179, %r179, 1;
	setp.ne.s32 	%p61, %r179, %r13;
	@%p61 bra 	$L__BB2_8;
$L__BB2_28:
	add.s32 	%r177, %r177, 1;
	setp.ne.s32 	%p62, %r177, %r8;
	@%p62 bra 	$L__BB2_5;
$L__BB2_29:
	add.s32 	%r175, %r175, 1;
	setp.ne.s32 	%p63, %r175, %r3;
	@%p63 bra 	$L__BB2_3;
$L__BB2_30:
	ld.param.u64 	%rd35, [_Z9d_cycles5PiS_S_iii_param_2];
	cvta.to.global.u64 	%rd32, %rd35;
	mul.wide.s32 	%rd33, %r1, 4;
	add.s64 	%rd34, %rd32, %rd33;
	st.global.u32 	[%rd34], %r195;
$L__BB2_31:
	ret;

}


// ===== COMPILED SASS (sm_100) =====

	.target	sm_100

	.elftype	@"ET_EXEC"


//--------------------- .note.nv.tkinfo           --------------------------
	.section	.note.nv.tkinfo,"",@"SHT_NOTE"
	.sectionflags	@"SHF_NOTE_NV_TKINFO"
	.tkinfo
        /*0018*/ 	.word	0x00000002
        /*0030*/ 	.string	""
        /*0030*/ 	.string	"ptxas"
        /*0030*/ 	.string	"Cuda compilation tools, release 13.0, V13.0.88"
        /*0030*/ 	.string	"Build cuda_13.0.r13.0/compiler.36424714_0"
        /*0030*/ 	.string	"-arch sm_100 -m 64 "



//--------------------- .note.nv.cuinfo           --------------------------
	.section	.note.nv.cuinfo,"",@"SHT_NOTE"
	.sectionflags	@"SHF_NOTE_NV_CUINFO"
        /*0018*/ 	.short	0x0002
        /*001a*/ 	.short	0x0064
        /*001c*/ 	.short	0x0082
	.zero		2


//--------------------- .nv.info                  --------------------------
	.section	.nv.info,"",@"SHT_CUDA_INFO"
	.align	4


	//----- nvinfo : EIATTR_REGCOUNT
	.align		4
        /*0000*/ 	.byte	0x04, 0x2f
        /*0002*/ 	.short	(.L_1 - .L_0)
	.align		4
.L_0:
        /*0004*/ 	.word	index@(_Z9d_cycles3PiS_S_iii)
        /*0008*/ 	.word	0x0000001f


	//----- nvinfo : EIATTR_FRAME_SIZE
	.align		4
.L_1:
        /*000c*/ 	.byte	0x04, 0x11
        /*000e*/ 	.short	(.L_3 - .L_2)
	.align		4
.L_2:
        /*0010*/ 	.word	index@(_Z9d_cycles3PiS_S_iii)
        /*0014*/ 	.word	0x00000000


	//----- nvinfo : EIATTR_REGCOUNT
	.align		4
.L_3:
        /*0018*/ 	.byte	0x04, 0x2f
        /*001a*/ 	.short	(.L_5 - .L_4)
	.align		4
.L_4:
        /*001c*/ 	.word	index@(_Z9d_cycles4PiS_S_iii)
        /*0020*/ 	.word	0x00000020


	//----- nvinfo : EIATTR_FRAME_SIZE
	.align		4
.L_5:
        /*0024*/ 	.byte	0x04, 0x11
        /*0026*/ 	.short	(.L_7 - .L_6)
	.align		4
.L_6:
        /*0028*/ 	.word	index@(_Z9d_cycles4PiS_S_iii)
        /*002c*/ 	.word	0x00000000


	//----- nvinfo : EIATTR_REGCOUNT
	.align		4
.L_7:
        /*0030*/ 	.byte	0x04, 0x2f
        /*0032*/ 	.short	(.L_9 - .L_8)
	.align		4
.L_8:
        /*0034*/ 	.word	index@(_Z9d_cycles5PiS_S_iii)
        /*0038*/ 	.word	0x00000028


	//----- nvinfo : EIATTR_FRAME_SIZE
	.align		4
.L_9:
        /*003c*/ 	.byte	0x04, 0x11
        /*003e*/ 	.short	(.L_11 - .L_10)
	.align		4
.L_10:
        /*0040*/ 	.word	index@(_Z9d_cycles5PiS_S_iii)
        /*0044*/ 	.word	0x00000000


	//----- nvinfo : EIATTR_MIN_STACK_SIZE
	.align		4
.L_11:
        /*0048*/ 	.byte	0x04, 0x12
        /*004a*/ 	.short	(.L_13 - .L_12)
	.align		4
.L_12:
        /*004c*/ 	.word	index@(_Z9d_cycles5PiS_S_iii)
        /*0050*/ 	.word	0x00000000


	//----- nvinfo : EIATTR_MIN_STACK_SIZE
	.align		4
.L_13:
        /*0054*/ 	.byte	0x04, 0x12
        /*0056*/ 	.short	(.L_15 - .L_14)
	.align		4
.L_14:
        /*0058*/ 	.word	index@(_Z9d_cycles4PiS_S_iii)
        /*005c*/ 	.word	0x00000000


	//----- nvinfo : EIATTR_MIN_STACK_SIZE
	.align		4
.L_15:
        /*0060*/ 	.byte	0x04, 0x12
        /*0062*/ 	.short	(.L_17 - .L_16)
	.align		4
.L_16:
        /*0064*/ 	.word	index@(_Z9d_cycles3PiS_S_iii)
        /*0068*/ 	.word	0x00000000
.L_17:


//--------------------- .nv.compat                --------------------------
	.section	.nv.compat,"",@"SHT_CUDA_COMPAT_INFO"
	.align	4
        /*0000*/ 	.byte	0x02, 0x09, 0x00, 0x00, 0x02, 0x02, 0x01, 0x00, 0x02, 0x05, 0x05, 0x00, 0x03, 0x07, 0x01, 0x01
        /*0010*/ 	.byte	0x02, 0x03, 0x00, 0x00, 0x02, 0x06, 0x01, 0x00, 0x04, 0x0b, 0x08, 0x00, 0x09, 0x00, 0x00, 0x00
        /*0020*/ 	.byte	0x00, 0x00, 0x00, 0x00


//--------------------- .nv.info._Z9d_cycles5PiS_S_iii --------------------------
	.section	.nv.info._Z9d_cycles5PiS_S_iii,"",@"SHT_CUDA_INFO"
	.sectionflags	@""
	.align	4


	//----- nvinfo : EIATTR_CUDA_API_VERSION
	.align		4
        /*0000*/ 	.byte	0x04, 0x37
        /*0002*/ 	.short	(.L_19 - .L_18)
.L_18:
        /*0004*/ 	.word	0x00000082


	//----- nvinfo : EIATTR_KPARAM_INFO
	.align		4
.L_19:
        /*0008*/ 	.byte	0x04, 0x17
        /*000a*/ 	.short	(.L_21 - .L_20)
.L_20:
        /*000c*/ 	.word	0x00000000
        /*0010*/ 	.short	0x0005
        /*0012*/ 	.short	0x0020
        /*0014*/ 	.byte	0x00, 0xf0, 0x11, 0x00


	//----- nvinfo : EIATTR_KPARAM_INFO
	.align		4
.L_21:
        /*0018*/ 	.byte	0x04, 0x17
        /*001a*/ 	.short	(.L_23 - .L_22)
.L_22:
        /*001c*/ 	.word	0x00000000
        /*0020*/ 	.short	0x0004
        /*0022*/ 	.short	0x001c
        /*0024*/ 	.byte	0x00, 0xf0, 0x11, 0x00


	//----- nvinfo : EIATTR_KPARAM_INFO
	.align		4
.L_23:
        /*0028*/ 	.byte	0x04, 0x17
        /*002a*/ 	.short	(.L_25 - .L_24)
.L_24:
        /*002c*/ 	.word	0x00000000
        /*0030*/ 	.short	0x0003
        /*0032*/ 	.short	0x0018
        /*0034*/ 	.byte	0x00, 0xf0, 0x11, 0x00


	//----- nvinfo : EIATTR_KPARAM_INFO
	.align		4
.L_25:
        /*0038*/ 	.byte	0x04, 0x17
        /*003a*/ 	.short	(.L_27 - .L_26)
.L_26:
        /*003c*/ 	.word	0x00000000
        /*0040*/ 	.short	0x0002
        /*0042*/ 	.short	0x0010
        /*0044*/ 	.byte	0x00, 0xf5, 0x21, 0x00


	//----- nvinfo : EIATTR_KPARAM_INFO
	.align		4
.L_27:
        /*0048*/ 	.byte	0x04, 0x17
        /*004a*/ 	.short	(.L_29 - .L_28)
.L_28:
        /*004c*/ 	.word	0x00000000
        /*0050*/ 	.short	0x0001
        /*0052*/ 	.short	0x0008
        /*0054*/ 	.byte	0x00, 0xf5, 0x21, 0x00


	//----- nvinfo : EIATTR_KPARAM_INFO
	.align		4
.L_29:
        /*0058*/ 	.byte	0x04, 0x17
        /*005a*/ 	.short	(.L_31 - .L_30)
.L_30:
        /*005c*/ 	.word	0x00000000
        /*0060*/ 	.short	0x0000
        /*0062*/ 	.short	0x0000
        /*0064*/ 	.byte	0x00, 0xf5, 0x21, 0x00


	//----- nvinfo : EIATTR_SPARSE_MMA_MASK
	.align		4
.L_31:
        /*0068*/ 	.byte	0x03, 0x50
        /*006a*/ 	.short	0x0000


	//----- nvinfo : EIATTR_MAXREG_COUNT
	.align		4
        /*006c*/ 	.byte	0x03, 0x1b
        /*006e*/ 	.short	0x00ff


	//----- nvinfo : EIATTR_MERCURY_ISA_VERSION
	.align		4
        /*0070*/ 	.byte	0x03, 0x5f
        /*0072*/ 	.short	0x0101


	//----- nvinfo : EIATTR_VRC_CTA_INIT_COUNT
	.align		4
        /*0074*/ 	.byte	0x02, 0x4a
	.zero		1
	.zero		1


	//----- nvinfo : EIATTR_EXIT_INSTR_OFFSETS
	.align		4
        /*0078*/ 	.byte	0x04, 0x1c
        /*007a*/ 	.short	(.L_33 - .L_32)


	//   ....[0]....
.L_32:
        /*007c*/ 	.word	0x00000090


	//   ....[1]....
        /*0080*/ 	.word	0x00001100


	//----- nvinfo : EIATTR_CRS_STACK_SIZE
	.align		4
.L_33:
        /*0084*/ 	.byte	0x04, 0x1e
        /*0086*/ 	.short	(.L_35 - .L_34)
.L_34:
        /*0088*/ 	.word	0x00000000


	//----- nvinfo : EIATTR_CBANK_PARAM_SIZE
	.align		4
.L_35:
        /*008c*/ 	.byte	0x03, 0x19
        /*008e*/ 	.short	0x0024


	//----- nvinfo : EIATTR_PARAM_CBANK
	.align		4
        /*0090*/ 	.byte	0x04, 0x0a
        /*0092*/ 	.short	(.L_37 - .L_36)
	.align		4
.L_36:
        /*0094*/ 	.word	index@(.nv.constant0._Z9d_cycles5PiS_S_iii)
        /*0098*/ 	.short	0x0380
        /*009a*/ 	.short	0x0024


	//----- nvinfo : EIATTR_SW_WAR
	.align		4
.L_37:
        /*009c*/ 	.byte	0x04, 0x36
        /*009e*/ 	.short	(.L_39 - .L_38)
.L_38:
        /*00a0*/ 	.word	0x00000008
.L_39:


//--------------------- .nv.info._Z9d_cycles4PiS_S_iii --------------------------
	.section	.nv.info._Z9d_cycles4PiS_S_iii,"",@"SHT_CUDA_INFO"
	.sectionflags	@""
	.align	4


	//----- nvinfo : EIATTR_CUDA_API_VERSION
	.align		4
        /*0000*/ 	.byte	0x04, 0x37
        /*0002*/ 	.short	(.L_41 - .L_40)
.L_40:
        /*0004*/ 	.word	0x00000082


	//----- nvinfo : EIATTR_KPARAM_INFO
	.align		4
.L_41:
        /*0008*/ 	.byte	0x04, 0x17
        /*000a*/ 	.short	(.L_43 - .L_42)
.L_42:
        /*000c*/ 	.word	0x00000000
        /*0010*/ 	.short	0x0005
        /*0012*/ 	.short	0x0020
        /*0014*/ 	.byte	0x00, 0xf0, 0x11, 0x00


	//----- nvinfo : EIATTR_KPARAM_INFO
	.align		4
.L_43:
        /*0018*/ 	.byte	0x04, 0x17
        /*001a*/ 	.short	(.L_45 - .L_44)
.L_44:
        /*001c*/ 	.word	0x00000000
        /*0020*/ 	.short	0x0004
        /*0022*/ 	.short	0x001c
        /*0024*/ 	.byte	0x00, 0xf0, 0x11, 0x00


	//----- nvinfo : EIATTR_KPARAM_INFO
	.align		4
.L_45:
        /*0028*/ 	.byte	0x04, 0x17
        /*002a*/ 	.short	(.L_47 - .L_46)
.L_46:
        /*002c*/ 	.word	0x00000000
        /*0030*/ 	.short	0x0003
        /*0032*/ 	.short	0x0018
        /*0034*/ 	.byte	0x00, 0xf0, 0x11, 0x00


	//----- nvinfo : EIATTR_KPARAM_INFO
	.align		4
.L_47:
        /*0038*/ 	.byte	0x04, 0x17
        /*003a*/ 	.short	(.L_49 - .L_48)
.L_48:
        /*003c*/ 	.word	0x00000000
        /*0040*/ 	.short	0x0002
        /*0042*/ 	.short	0x0010
        /*0044*/ 	.byte	0x00, 0xf5, 0x21, 0x00


	//----- nvinfo : EIATTR_KPARAM_INFO
	.align		4
.L_49:
        /*0048*/ 	.byte	0x04, 0x17
        /*004a*/ 	.short	(.L_51 - .L_50)
.L_50:
        /*004c*/ 	.word	0x00000000
        /*0050*/ 	.short	0x0001
        /*0052*/ 	.short	0x0008
        /*0054*/ 	.byte	0x00, 0xf5, 0x21, 0x00


	//----- nvinfo : EIATTR_KPARAM_INFO
	.align		4
.L_51:
        /*0058*/ 	.byte	0x04, 0x17
        /*005a*/ 	.short	(.L_53 - .L_52)
.L_52:
        /*005c*/ 	.word	0x00000000
        /*0060*/ 	.short	0x0000
        /*0062*/ 	.short	0x0000
        /*0064*/ 	.byte	0x00, 0xf5, 0x21, 0x00


	//----- nvinfo : EIATTR_SPARSE_MMA_MASK
	.align		4
.L_53:
        /*0068*/ 	.byte	0x03, 0x50
        /*006a*/ 	.short	0x0000


	//----- nvinfo : EIATTR_MAXREG_COUNT
	.align		4
        /*006c*/ 	.byte	0x03, 0x1b
        /*006e*/ 	.short	0x00ff


	//----- nvinfo : EIATTR_MERCURY_ISA_VERSION
	.align		4
        /*0070*/ 	.byte	0x03, 0x5f
        /*0072*/ 	.short	0x0101


	//----- nvinfo : EIATTR_VRC_CTA_INIT_COUNT
	.align		4
        /*0074*/ 	.byte	0x02, 0x4a
	.zero		1
	.zero		1


	//----- nvinfo : EIATTR_EXIT_INSTR_OFFSETS
	.align		4
        /*0078*/ 	.byte	0x04, 0x1c
        /*007a*/ 	.short	(.L_55 - .L_54)


	//   ....[0]....
.L_54:
        /*007c*/ 	.word	0x00000090


	//   ....[1]....
        /*0080*/ 	.word	0x00000fe0


	//----- nvinfo : EIATTR_CRS_STACK_SIZE
	.align		4
.L_55:
        /*0084*/ 	.byte	0x04, 0x1e
        /*0086*/ 	.short	(.L_57 - .L_56)
.L_56:
        /*0088*/ 	.word	0x00000000


	//----- nvinfo : EIATTR_CBANK_PARAM_SIZE
	.align		4
.L_57:
        /*008c*/ 	.byte	0x03, 0x19
        /*008e*/ 	.short	0x0024


	//----- nvinfo : EIATTR_PARAM_CBANK
	.align		4
        /*0090*/ 	.byte	0x04, 0x0a
        /*0092*/ 	.short	(.L_59 - .L_58)
	.align		4
.L_58:
        /*0094*/ 	.word	index@(.nv.constant0._Z9d_cycles4PiS_S_iii)
        /*0098*/ 	.short	0x0380
        /*009a*/ 	.short	0x0024


	//----- nvinfo : EIATTR_SW_WAR
	.align		4
.L_59:
        /*009c*/ 	.byte	0x04, 0x36
        /*009e*/ 	.short	(.L_61 - .L_60)
.L_60:
        /*00a0*/ 	.word	0x00000008
.L_61:


//--------------------- .nv.info._Z9d_cycles3PiS_S_iii --------------------------
	.section	.nv.info._Z9d_cycles3PiS_S_iii,"",@"SHT_CUDA_INFO"
	.sectionflags	@""
	.align	4


	//----- nvinfo : EIATTR_CUDA_API_VERSION
	.align		4
        /*0000*/ 	.byte	0x04, 0x37
        /*0002*/ 	.short	(.L_63 - .L_62)
.L_62:
        /*0004*/ 	.word	0x00000082


	//----- nvinfo : EIATTR_KPARAM_INFO
	.align		4
.L_63:
        /*0008*/ 	.byte	0x04, 0x17
        /*000a*/ 	.short	(.L_65 - .L_64)
.L_64:
        /*000c*/ 	.word	0x00000000
        /*0010*/ 	.short	0x0005
        /*0012*/ 	.short	0x0020
        /*0014*/ 	.byte	0x00, 0xf0, 0x11, 0x00


	//----- nvinfo : EIATTR_KPARAM_INFO
	.align		4
.L_65:
        /*0018*/ 	.byte	0x04, 0x17
        /*001a*/ 	.short	(.L_67 - .L_66)
.L_66:
        /*001c*/ 	.word	0x00000000
        /*0020*/ 	.short	0x0004
        /*0022*/ 	.short	0x001c
        /*0024*/ 	.byte	0x00, 0xf0, 0x11, 0x00


	//----- nvinfo : EIATTR_KPARAM_INFO
	.align		4
.L_67:
        /*0028*/ 	.byte	0x04, 0x17
        /*002a*/ 	.short	(.L_69 - .L_68)
.L_68:
        /*002c*/ 	.word	0x00000000
        /*0030*/ 	.short	0x0003
        /*0032*/ 	.short	0x0018
        /*0034*/ 	.byte	0x00, 0xf0, 0x11, 0x00


	//----- nvinfo : EIATTR_KPARAM_INFO
	.align		4
.L_69:
        /*0038*/ 	.byte	0x04, 0x17
        /*003a*/ 	.short	(.L_71 - .L_70)
.L_70:
        /*003c*/ 	.word	0x00000000
        /*0040*/ 	.short	0x0002
        /*0042*/ 	.short	0x0010
        /*0044*/ 	.byte	0x00, 0xf5, 0x21, 0x00


	//----- nvinfo : EIATTR_KPARAM_INFO
	.align		4
.L_71:
        /*0048*/ 	.byte	0x04, 0x17
        /*004a*/ 	.short	(.L_73 - .L_72)
.L_72:
        /*004c*/ 	.word	0x00000000
        /*0050*/ 	.short	0x0001
        /*0052*/ 	.short	0x0008
        /*0054*/ 	.byte	0x00, 0xf5, 0x21, 0x00


	//----- nvinfo : EIATTR_KPARAM_INFO
	.align		4
.L_73:
        /*0058*/ 	.byte	0x04, 0x17
        /*005a*/ 	.short	(.L_75 - .L_74)
.L_74:
        /*005c*/ 	.word	0x00000000
        /*0060*/ 	.short	0x0000
        /*0062*/ 	.short	0x0000
        /*0064*/ 	.byte	0x00, 0xf5, 0x21, 0x00


	//----- nvinfo : EIATTR_SPARSE_MMA_MASK
	.align		4
.L_75:
        /*0068*/ 	.byte	0x03, 0x50
        /*006a*/ 	.short	0x0000


	//----- nvinfo : EIATTR_MAXREG_COUNT
	.align		4
        /*006c*/ 	.byte	0x03, 0x1b
        /*006e*/ 	.short	0x00ff


	//----- nvinfo : EIATTR_MERCURY_ISA_VERSION
	.align		4
        /*0070*/ 	.byte	0x03, 0x5f
        /*0072*/ 	.short	0x0101


	//----- nvinfo : EIATTR_VRC_CTA_INIT_COUNT
	.align		4
        /*0074*/ 	.byte	0x02, 0x4a
	.zero		1
	.zero		1


	//----- nvinfo : EIATTR_EXIT_INSTR_OFFSETS
	.align		4
        /*0078*/ 	.byte	0x04, 0x1c
        /*007a*/ 	.short	(.L_77 - .L_76)


	//   ....[0]....
.L_76:
        /*007c*/ 	.word	0x00000090


	//   ....[1]....
        /*0080*/ 	.word	0x00000e90


	//----- nvinfo : EIATTR_CRS_STACK_SIZE
	.align		4
.L_77:
        /*0084*/ 	.byte	0x04, 0x1e
        /*0086*/ 	.short	(.L_79 - .L_78)
.L_78:
        /*0088*/ 	.word	0x00000000


	//----- nvinfo : EIATTR_CBANK_PARAM_SIZE
	.align		4
.L_79:
        /*008c*/ 	.byte	0x03, 0x19
        /*008e*/ 	.short	0x0024


	//----- nvinfo : EIATTR_PARAM_CBANK
	.align		4
        /*0090*/ 	.byte	0x04, 0x0a
        /*0092*/ 	.short	(.L_81 - .L_80)
	.align		4
.L_80:
        /*0094*/ 	.word	index@(.nv.constant0._Z9d_cycles3PiS_S_iii)
        /*0098*/ 	.short	0x0380
        /*009a*/ 	.short	0x0024


	//----- nvinfo : EIATTR_SW_WAR
	.align		4
.L_81:
        /*009c*/ 	.byte	0x04, 0x36
        /*009e*/ 	.short	(.L_83 - .L_82)
.L_82:
        /*00a0*/ 	.word	0x00000008
.L_83:


//--------------------- .nv.callgraph             --------------------------
	.section	.nv.callgraph,"",@"SHT_CUDA_CALLGRAPH"
	.align	4
	.sectionentsize	8
	.align		4
        /*0000*/ 	.word	0x00000000
	.align		4
        /*0004*/ 	.word	0xffffffff
	.align		4
        /*0008*/ 	.word	0x00000000
	.align		4
        /*000c*/ 	.word	0xfffffffe
	.align		4
        /*0010*/ 	.word	0x00000000
	.align		4
        /*0014*/ 	.word	0xfffffffd
	.align		4
        /*0018*/ 	.word	0x00000000
	.align		4
        /*001c*/ 	.word	0xfffffffc


//--------------------- .text._Z9d_cycles5PiS_S_iii --------------------------
	.section	.text._Z9d_cycles5PiS_S_iii,"ax",@progbits
	.align	128
        .global         _Z9d_cycles5PiS_S_iii
        .type           _Z9d_cycles5PiS_S_iii,@function
        .size           _Z9d_cycles5PiS_S_iii,(.L_x_57 - _Z9d_cycles5PiS_S_iii)
        .other          _Z9d_cycles5PiS_S_iii,@"STO_CUDA_ENTRY STV_DEFAULT"
_Z9d_cycles5PiS_S_iii:
.text._Z9d_cycles5PiS_S_iii:
[----:B------:R-:W-:Y:S01]  /*0000*/  LDC R1, c[0x0][0x37c] ;  /* 0x0000df00ff017b82 */ /* 0x000fe20000000800 */
[----:B------:R-:W0:Y:S01]  /*0010*/  S2R R0, SR_TID.X ;  /* 0x0000000000007919 */ /* 0x000e220000002100 */
[----:B------:R-:W0:Y:S01]  /*0020*/  LDCU UR4, c[0x0][0x360] ;  /* 0x00006c00ff0477ac */ /* 0x000e220008000800 */
[----:B------:R-:W0:Y:S01]  /*0030*/  S2R R3, SR_CTAID.X ;  /* 0x0000000000037919 */ /* 0x000e220000002500 */
[----:B------:R-:W1:Y:S01]  /*0040*/  LDCU UR5, c[0x0][0x3a0] ;  /* 0x00007400ff0577ac */ /* 0x000e620008000800 */
[----:B0-----:R-:W-:Y:S01]  /*0050*/  IMAD R0, R3, UR4, R0 ;  /* 0x0000000403007c24 */ /* 0x001fe2000f8e0200 */
[----:B-1----:R-:W-:-:S03]  /*0060*/  UIADD3 UR4, UPT, UPT, UR5, 0x800, URZ ;  /* 0x0000080005047890 */ /* 0x002fc6000fffe0ff */
[----:B------:R-:W-:-:S05]  /*0070*/  VIADD R0, R0, UR5 ;  /* 0x0000000500007c36 */ /* 0x000fca0008000000 */
[----:B------:R-:W-:-:S13]  /*0080*/  ISETP.GE.AND P0, PT, R0, UR4, PT ;  /* 0x0000000400007c0c */ /* 0x000fda000bf06270 */
[----:B------:R-:W-:Y:S05]  /*0090*/  @P0 EXIT ;  /* 0x000000000000094d */ /* 0x000fea0003800000 */
[----:B------:R-:W0:Y:S01]  /*00a0*/  LDC.64 R2, c[0x0][0x388] ;  /* 0x0000e200ff027b82 */ /* 0x000e220000000a00 */
[----:B------:R-:W1:Y:S01]  /*00b0*/  LDCU.64 UR4, c[0x0][0x358] ;  /* 0x00006b00ff0477ac */ /* 0x000e620008000a00 */
[----:B0-----:R-:W-:-:S05]  /*00c0*/  IMAD.WIDE R2, R0, 0x4, R2 ;  /* 0x0000000400027825 */ /* 0x001fca00078e0202 */
[----:B-1----:R-:W2:Y:S04]  /*00d0*/  LDG.E R7, desc[UR4][R2.64+0x4] ;  /* 0x0000040402077981 */ /* 0x002ea8000c1e1900 */
[----:B------:R-:W2:Y:S01]  /*00e0*/  LDG.E R6, desc[UR4][R2.64] ;  /* 0x0000000402067981 */ /* 0x000ea2000c1e1900 */
[----:B------:R-:W-:Y:S01]  /*00f0*/  BSSY.RECONVERGENT B4, `(.L_x_0) ;  /* 0x00000fd000047945 */ /* 0x000fe20003800200 */
[----:B------:R-:W-:Y:S02]  /*0100*/  IMAD.MOV.U32 R21, RZ, RZ, RZ ;  /* 0x000000ffff157224 */ /* 0x000fe400078e00ff */
[----:B--2---:R-:W-:-:S05]  /*0110*/  IMAD.IADD R7, R7, 0x1, -R6 ;  /* 0x0000000107077824 */ /* 0x004fca00078e0a06 */
[----:B------:R-:W-:-:S13]  /*0120*/  ISETP.GE.AND P0, PT, R7, 0x1, PT ;  /* 0x000000010700780c */ /* 0x000fda0003f06270 */
[----:B------:R-:W-:Y:S05]  /*0130*/  @!P0 BRA `(.L_x_1) ;  /* 0x0000000c00e08947 */ /* 0x000fea0003800000 */
[----:B------:R-:W-:Y:S02]  /*0140*/  HFMA2 R8, -RZ, RZ, 0, 0 ;  /* 0x00000000ff087431 */ /* 0x000fe400000001ff */
[----:B------:R-:W-:-:S07]  /*0150*/  IMAD.MOV.U32 R21, RZ, RZ, RZ ;  /* 0x000000ffff157224 */ /* 0x000fce00078e00ff */
.L_x_20:
[----:B------:R-:W0:Y:S01]  /*0160*/  LDC.64 R2, c[0x0][0x380] ;  /* 0x0000e000ff027b82 */ /* 0x000e220000000a00 */
[----:B------:R-:W-:-:S04]  /*0170*/  IMAD.IADD R5, R6, 0x1, R8 ;  /* 0x0000000106057824 */ /* 0x000fc800078e0208 */
[----:B0-----:R-:W-:-:S03]  /*0180*/  IMAD.WIDE R2, R5, 0x4, R2 ;  /* 0x0000000405027825 */ /* 0x001fc600078e0202 */
[----:B------:R-:W0:Y:S02]  /*0190*/  LDC.64 R4, c[0x0][0x388] ;  /* 0x0000e200ff047b82 */ /* 0x000e240000000a00 */
[----:B------:R-:W0:Y:S02]  /*01a0*/  LDG.E R9, desc[UR4][R2.64] ;  /* 0x0000000402097981 */ /* 0x000e24000c1e1900 */
[----:B0-----:R-:W-:-:S05]  /*01b0*/  IMAD.WIDE R4, R9, 0x4, R4 ;  /* 0x0000000409047825 */ /* 0x001fca00078e0204 */
[----:B------:R-:W2:Y:S04]  /*01c0*/  LDG.E R11, desc[UR4][R4.64+0x4] ;  /* 0x00000404040b7981 */ /* 0x000ea8000c1e1900 */
[----:B------:R-:W2:Y:S01]  /*01d0*/  LDG.E R10, desc[UR4][R4.64] ;  /* 0x00000004040a7981 */ /* 0x000ea2000c1e1900 */
[----:B------:R-:W-:Y:S01]  /*01e0*/  VIADD R8, R8, 0x1 ;  /* 0x0000000108087836 */ /* 0x000fe20000000000 */
[----:B------:R-:W-:Y:S04]  /*01f0*/  BSSY.RECONVERGENT B3, `(.L_x_2) ;  /* 0x00000eb000037945 */ /* 0x000fe80003800200 */
[----:B------:R-:W-:-:S02]  /*0200*/  ISETP.NE.AND P1, PT, R8, R7, PT ;  /* 0x000000070800720c */ /* 0x000fc40003f25270 */
[----:B--2---:R-:W-:-:S04]  /*0210*/  IADD3 R11, PT, PT, R11, -R10, RZ ;  /* 0x8000000a0b0b7210 */ /* 0x004fc80007ffe0ff */
[----:B------:R-:W-:-:S13]  /*0220*/  ISETP.GE.AND P0, PT, R11, 0x1, PT ;  /* 0x000000010b00780c */ /* 0x000fda0003f06270 */
[----:B------:R-:W-:Y:S05]  /*0230*/  @!P0 BRA `(.L_x_3) ;  /* 0x0000000c00988947 */ /* 0x000fea0003800000 */
[----:B------:R-:W-:-:S07]  /*0240*/  IMAD.MOV.U32 R12, RZ, RZ, RZ ;  /* 0x000000ffff0c7224 */ /* 0x000fce00078e00ff */
.L_x_19:
[----:B------:R-:W0:Y:S01]  /*0250*/  LDC.64 R2, c[0x0][0x380] ;  /* 0x0000e000ff027b82 */ /* 0x000e220000000a00 */
[----:B------:R-:W-:-:S04]  /*0260*/  IMAD.IADD R5, R10, 0x1, R12 ;  /* 0x000000010a057824 */ /* 0x000fc800078e020c */
[----:B0-----:R-:W-:-:S05]  /*0270*/  IMAD.WIDE R2, R5, 0x4, R2 ;  /* 0x0000000405027825 */ /* 0x001fca00078e0202 */
[----:B------:R-:W2:Y:S01]  /*0280*/  LDG.E R13, desc[UR4][R2.64] ;  /* 0x00000004020d7981 */ /* 0x000ea2000c1e1900 */
[----:B------:R-:W-:Y:S01]  /*0290*/  VIADD R12, R12, 0x1 ;  /* 0x000000010c0c7836 */ /* 0x000fe20000000000 */
[----:B------:R-:W-:Y:S04]  /*02a0*/  BSSY.RECONVERGENT B2, `(.L_x_4) ;  /* 0x00000de000027945 */ /* 0x000fe80003800200 */
[----:B------:R-:W-:Y:S02]  /*02b0*/  ISETP.NE.AND P2, PT, R12, R11, PT ;  /* 0x0000000b0c00720c */ /* 0x000fe40003f45270 */
[----:B--2---:R-:W-:-:S13]  /*02c0*/  ISETP.NE.AND P0, PT, R13, R0, PT ;  /* 0x000000000d00720c */ /* 0x004fda0003f05270 */
[----:B------:R-:W-:Y:S05]  /*02d0*/  @!P0 BRA `(.L_x_5) ;  /* 0x0000000c00688947 */ /* 0x000fea0003800000 */
[----:B------:R-:W0:Y:S02]  /*02e0*/  LDC.64 R2, c[0x0][0x388] ;  /* 0x0000e200ff027b82 */ /* 0x000e240000000a00 */
[----:B0-----:R-:W-:-:S05]  /*02f0*/  IMAD.WIDE R2, R13, 0x4, R2 ;  /* 0x000000040d027825 */ /* 0x001fca00078e0202 */
[----:B------:R-:W2:Y:S04]  /*0300*/  LDG.E R15, desc[UR4][R2.64+0x4] ;  /* 0x00000404020f7981 */ /* 0x000ea8000c1e1900 */
[----:B------:R-:W2:Y:S02]  /*0310*/  LDG.E R14, desc[UR4][R2.64] ;  /* 0x00000004020e7981 */ /* 0x000ea4000c1e1900 */
[----:B--2---:R-:W-:-:S04]  /*0320*/  IADD3 R15, PT, PT, R15, -R14, RZ ;  /* 0x8000000e0f0f7210 */ /* 0x004fc80007ffe0ff */
[----:B------:R-:W-:-:S13]  /*0330*/  ISETP.GE.AND P0, PT, R15, 0x1, PT ;  /* 0x000000010f00780c */ /* 0x000fda0003f06270 */
[----:B------:R-:W-:Y:S05]  /*0340*/  @!P0 BRA `(.L_x_5) ;  /* 0x0000000c004c8947 */ /* 0x000fea0003800000 */
[----:B------:R-:W-:-:S07]  /*0350*/  IMAD.MOV.U32 R16, RZ, RZ, RZ ;  /* 0x000000ffff107224 */ /* 0x000fce00078e00ff */
.L_x_18:
[----:B------:R-:W0:Y:S01]  /*0360*/  LDC.64 R18, c[0x0][0x380] ;  /* 0x0000e000ff127b82 */ /* 0x000e220000000a00 */
[----:B------:R-:W-:-:S04]  /*0370*/  IMAD.IADD R3, R14, 0x1, R16 ;  /* 0x000000010e037824 */ /* 0x000fc800078e0210 */
[----:B0-----:R-:W-:-:S06]  /*0380*/  IMAD.WIDE R18, R3, 0x4, R18 ;  /* 0x0000000403127825 */ /* 0x001fcc00078e0212 */
[----:B------:R-:W2:Y:S01]  /*0390*/  LDG.E R18, desc[UR4][R18.64] ;  /* 0x0000000412127981 */ /* 0x000ea2000c1e1900 */
[----:B------:R-:W-:Y:S01]  /*03a0*/  VIADD R16, R16, 0x1 ;  /* 0x0000000110107836 */ /* 0x000fe20000000000 */
[----:B------:R-:W-:Y:S04]  /*03b0*/  BSSY.RECONVERGENT B1, `(.L_x_6) ;  /* 0x00000cb000017945 */ /* 0x000fe80003800200 */
[----:B------:R-:W-:Y:S02]  /*03c0*/  ISETP.NE.AND P3, PT, R16, R15, PT ;  /* 0x0000000f1000720c */ /* 0x000fe40003f65270 */
[----:B--2---:R-:W-:-:S04]  /*03d0*/  ISETP.NE.AND P0, PT, R18, R9, PT ;  /* 0x000000091200720c */ /* 0x004fc80003f05270 */
[----:B------:R-:W-:-:S04]  /*03e0*/  ISETP.EQ.OR P0, PT, R18, R13, !P0 ;  /* 0x0000000d1200720c */ /* 0x000fc80004702670 */
[----:B------:R-:W-:-:S13]  /*03f0*/  ISETP.EQ.OR P0, PT, R18, R0, P0 ;  /* 0x000000001200720c */ /* 0x000fda0000702670 */
[----:B------:R-:W-:Y:S05]  /*0400*/  @P0 BRA `(.L_x_7) ;  /* 0x0000000c00140947 */ /* 0x000fea0003800000 */
        /* <DEDUP_REMOVED lines=8> */
.L_x_17:
[----:B------:R-:W0:Y:S01]  /*0490*/  LDC.64 R2, c[0x0][0x380] ;  /* 0x0000e000ff027b82 */ /* 0x000e220000000a00 */
[----:B------:R-:W-:-:S04]  /*04a0*/  IMAD.IADD R5, R17, 0x1, R20 ;  /* 0x0000000111057824 */ /* 0x000fc800078e0214 */
[----:B0-----:R-:W-:-:S05]  /*04b0*/  IMAD.WIDE R4, R5, 0x4, R2 ;  /* 0x0000000405047825 */ /* 0x001fca00078e0202 */
[----:B------:R-:W2:Y:S01]  /*04c0*/  LDG.E R23, desc[UR4][R4.64] ;  /* 0x0000000404177981 */ /* 0x000ea2000c1e1900 */
[----:B------:R-:W-:Y:S01]  /*04d0*/  VIADD R20, R20, 0x1 ;  /* 0x0000000114147836 */ /* 0x000fe20000000000 */
[----:B------:R-:W-:Y:S04]  /*04e0*/  BSSY.RECONVERGENT B0, `(.L_x_8) ;  /* 0x00000b6000007945 */ /* 0x000fe80003800200 */
[----:B------:R-:W-:Y:S02]  /*04f0*/  ISETP.NE.AND P4, PT, R20, R19, PT ;  /* 0x000000131400720c */ /* 0x000fe40003f85270 */
[----:B--2---:R-:W-:-:S04]  /*0500*/  ISETP.NE.AND P0, PT, R23, R18, PT ;  /* 0x000000121700720c */ /* 0x004fc80003f05270 */
[----:B------:R-:W-:-:S04]  /*0510*/  ISETP.EQ.OR P0, PT, R23, R13, !P0 ;  /* 0x0000000d1700720c */ /* 0x000fc80004702670 */
[----:B------:R-:W-:-:S04]  /*0520*/  ISETP.EQ.OR P0, PT, R23, R9, P0 ;  /* 0x000000091700720c */ /* 0x000fc80000702670 */
        /* <DEDUP_REMOVED lines=9> */
[----:B------:R-:W-:Y:S01]  /*05c0*/  IMAD.IADD R4, R22, 0x1, -R23 ;  /* 0x0000000116047824 */ /* 0x000fe200078e0a17 */
[----:B------:R-:W-:Y:S01]  /*05d0*/  LOP3.LUT R28, R24, 0xf, RZ, 0xc0, !PT ;  /* 0x0000000f181c7812 */ /* 0x000fe200078ec0ff */
[----:B------:R-:W-:Y:S01]  /*05e0*/  BSSY.RECONVERGENT B5, `(.L_x_10) ;  /* 0x000004d000057945 */ /* 0x000fe20003800200 */
[----:B------:R-:W-:Y:S02]  /*05f0*/  IMAD.MOV.U32 R23, RZ, RZ, RZ ;  /* 0x000000ffff177224 */ /* 0x000fe400078e00ff */
[----:B------:R-:W-:Y:S02]  /*0600*/  ISETP.GT.U32.AND P5, PT, R4, -0x10, PT ;  /* 0xfffffff00400780c */ /* 0x000fe40003fa4070 */
[----:B------:R-:W-:-:S11]  /*0610*/  ISETP.NE.AND P0, PT, R28, RZ, PT ;  /* 0x000000ff1c00720c */ /* 0x000fd60003f05270 */
[----:B------:R-:W-:Y:S05]  /*0620*/  @P5 BRA `(.L_x_11) ;  /* 0x0000000400205947 */ /* 0x000fea0003800000 */
[----:B------:R-:W-:Y:S01]  /*0630*/  LOP3.LUT R23, R24, 0x7ffffff0, RZ, 0xc0, !PT ;  /* 0x7ffffff018177812 */ /* 0x000fe200078ec0ff */
[----:B------:R-:W-:-:S03]  /*0640*/  IMAD.MOV.U32 R25, RZ, RZ, R22 ;  /* 0x000000ffff197224 */ /* 0x000fc600078e0016 */
[----:B------:R-:W-:-:S07]  /*0650*/  IADD3 R30, PT, PT, -R23, RZ, RZ ;  /* 0x000000ff171e7210 */ /* 0x000fce0007ffe1ff */
.L_x_12:
[----:B------:R-:W-:-:S05]  /*0660*/  IMAD.WIDE R4, R25, 0x4, R2 ;  /* 0x0000000419047825 */ /* 0x000fca00078e0202 */
[----:B------:R-:W2:Y:S04]  /*0670*/  LDG.E R27, desc[UR4][R4.64] ;  /* 0x00000004041b7981 */ /* 0x000ea8000c1e1900 */
[----:B------:R-:W3:Y:S04]  /*0680*/  LDG.E R35, desc[UR4][R4.64+0x4] ;  /* 0x0000040404237981 */ /* 0x000ee8000c1e1900 */
[----:B------:R-:W4:Y:S04]  /*0690*/  LDG.E R37, desc[UR4][R4.64+0x8] ;  /* 0x0000080404257981 */ /* 0x000f28000c1e1900 */
[----:B------:R-:W5:Y:S04]  /*06a0*/  LDG.E R34, desc[UR4][R4.64+0xc] ;  /* 0x00000c0404227981 */ /* 0x000f68000c1e1900 */
[----:B------:R-:W5:Y:S04]  /*06b0*/  LDG.E R29, desc[UR4][R4.64+0x10] ;  /* 0x00001004041d7981 */ /* 0x000f68000c1e1900 */
[----:B------:R-:W5:Y:S04]  /*06c0*/  LDG.E R33, desc[UR4][R4.64+0x14] ;  /* 0x0000140404217981 */ /* 0x000f68000c1e1900 */
[----:B------:R-:W5:Y:S01]  /*06d0*/  LDG.E R31, desc[UR4][R4.64+0x18] ;  /* 0x00001804041f7981 */ /* 0x000f62000c1e1900 */
[----:B------:R-:W-:Y:S01]  /*06e0*/  VIADD R26, R21, 0x1 ;  /* 0x00000001151a7836 */ /* 0x000fe20000000000 */
[----:B--2---:R-:W-:-:S02]  /*06f0*/  ISETP.NE.AND P6, PT, R27, R0, PT ;  /* 0x000000001b00720c */ /* 0x004fc40003fc5270 */
[----:B------:R-:W2:Y:S01]  /*0700*/  LDG.E R27, desc[UR4][R4.64+0x1c] ;  /* 0x00001c04041b7981 */ /* 0x000ea2000c1e1900 */
[----:B---3--:R-:W-:-:S03]  /*0710*/  ISETP.NE.AND P5, PT, R35, R0, PT ;  /* 0x000000002300720c */ /* 0x008fc60003fa5270 */
[----:B------:R-:W3:Y:S07]  /*0720*/  LDG.E R35, desc[UR4][R4.64+0x30] ;  /* 0x0000300404237981 */ /* 0x000eee000c1e1900 */
[----:B------:R-:W-:Y:S01]  /*0730*/  @P6 IMAD.MOV R26, RZ, RZ, R21 ;  /* 0x000000ffff1a6224 */ /* 0x000fe200078e0215 */
[-C--:B----4-:R-:W-:Y:S01]  /*0740*/  ISETP.NE.AND P6, PT, R37, R0.reuse, PT ;  /* 0x000000002500720c */ /* 0x090fe20003fc5270 */
[----:B------:R-:W4:Y:S02]  /*0750*/  LDG.E R21, desc[UR4][R4.64+0x20] ;  /* 0x0000200404157981 */ /* 0x000f24000c1e1900 */
[C---:B------:R-:W-:Y:S01]  /*0760*/  VIADD R32, R26.reuse, 0x1 ;  /* 0x000000011a207836 */ /* 0x040fe20000000000 */
[----:B------:R-:W-:Y:S01]  /*0770*/  @P5 IADD3 R32, PT, PT, R26, RZ, RZ ;  /* 0x000000ff1a205210 */ /* 0x000fe20007ffe0ff */
[----:B------:R-:W3:Y:S01]  /*0780*/  LDG.E R37, desc[UR4][R4.64+0x34] ;  /* 0x0000340404257981 */ /* 0x000ee2000c1e1900 */
[----:B-----5:R-:W-:-:S03]  /*0790*/  ISETP.NE.AND P5, PT, R34, R0, PT ;  /* 0x000000002200720c */ /* 0x020fc60003fa5270 */
[----:B------:R-:W-:-:S04]  /*07a0*/  VIADD R26, R32, 0x1 ;  /* 0x00000001201a7836 */ /* 0x000fc80000000000 */
[----:B------:R-:W-:Y:S01]  /*07b0*/  @P6 IMAD.MOV R26, RZ, RZ, R32 ;  /* 0x000000ffff1a6224 */ /* 0x000fe200078e0220 */
[-C--:B------:R-:W-:Y:S02]  /*07c0*/  ISETP.NE.AND P6, PT, R29, R0.reuse, PT ;  /* 0x000000001d00720c */ /* 0x080fe40003fc5270 */
[----:B------:R-:W5:Y:S01]  /*07d0*/  LDG.E R29, desc[UR4][R4.64+0x24] ;  /* 0x00002404041d7981 */ /* 0x000f62000c1e1900 */
[C---:B------:R-:W-:Y:S02]  /*07e0*/  VIADD R32, R26.reuse, 0x1 ;  /* 0x000000011a207836 */ /* 0x040fe40000000000 */
[----:B------:R-:W-:Y:S02]  /*07f0*/  @P5 IADD3 R32, PT, PT, R26, RZ, RZ ;  /* 0x000000ff1a205210 */ /* 0x000fe40007ffe0ff */
[----:B------:R-:W-:Y:S02]  /*0800*/  ISETP.NE.AND P5, PT, R33, R0, PT ;  /* 0x000000002100720c */ /* 0x000fe40003fa5270 */
[----:B------:R-:W3:Y:S01]  /*0810*/  LDG.E R33, desc[UR4][R4.64+0x28] ;  /* 0x0000280404217981 */ /* 0x000ee2000c1e1900 */
[----:B------:R-:W-:-:S03]  /*0820*/  VIADD R26, R32, 0x1 ;  /* 0x00000001201a7836 */ /* 0x000fc60000000000 */
[----:B------:R-:W-:Y:S01]  /*0830*/  @P6 IMAD.MOV R26, RZ, RZ, R32 ;  /* 0x000000ffff1a6224 */ /* 0x000fe200078e0220 */
[----:B------:R-:W-:Y:S02]  /*0840*/  ISETP.NE.AND P6, PT, R31, R0, PT ;  /* 0x000000001f00720c */ /* 0x000fe40003fc5270 */
[----:B------:R-:W3:Y:S01]  /*0850*/  LDG.E R31, desc[UR4][R4.64+0x2c] ;  /* 0x00002c04041f7981 */ /* 0x000ee2000c1e1900 */
[----:B------:R-:W-:-:S03]  /*0860*/  VIADD R32, R26, 0x1 ;  /* 0x000000011a207836 */ /* 0x000fc60000000000 */
[----:B------:R-:W-:-:S05]  /*0870*/  @P5 IADD3 R32, PT, PT, R26, RZ, RZ ;  /* 0x000000ff1a205210 */ /* 0x000fca0007ffe0ff */
[----:B------:R-:W-:Y:S02]  /*0880*/  VIADD R26, R32, 0x1 ;  /* 0x00000001201a7836 */ /* 0x000fe40000000000 */
[----:B------:R-:W-:Y:S02]  /*0890*/  @P6 IMAD.MOV R26, RZ, RZ, R32 ;  /* 0x000000ffff1a6224 */ /* 0x000fe400078e0220 */
[----:B------:R-:W3:Y:S01]  /*08a0*/  LDG.E R32, desc[UR4][R4.64+0x3c] ;  /* 0x00003c0404207981 */ /* 0x000ee2000c1e1900 */
[----:B--2---:R-:W-:-:S03]  /*08b0*/  ISETP.NE.AND P5, PT, R27, R0, PT ;  /* 0x000000001b00720c */ /* 0x004fc60003fa5270 */
[----:B------:R0:W2:Y:S01]  /*08c0*/  LDG.E R27, desc[UR4][R4.64+0x38] ;  /* 0x00003804041b7981 */ /* 0x0000a2000c1e1900 */
[----:B----4-:R-:W-:Y:S01]  /*08d0*/  ISETP.NE.AND P6, PT, R21, R0, PT ;  /* 0x000000001500720c */ /* 0x010fe20003fc5270 */
[----:B------:R-:W-:-:S08]  /*08e0*/  VIADD R21, R26, 0x1 ;  /* 0x000000011a157836 */ /* 0x000fd00000000000 */
[----:B------:R-:W-:-:S05]  /*08f0*/  @P5 IADD3 R21, PT, PT, R26, RZ, RZ ;  /* 0x000000ff1a155210 */ /* 0x000fca0007ffe0ff */
[----:B------:R-:W-:Y:S01]  /*0900*/  VIADD R26, R21, 0x1 ;  /* 0x00000001151a7836 */ /* 0x000fe20000000000 */
[-C--:B-----5:R-:W-:Y:S01]  /*0910*/  ISETP.NE.AND P5, PT, R29, R0.reuse, PT ;  /* 0x000000001d00720c */ /* 0x0a0fe20003fa5270 */
[----:B------:R-:W-:Y:S01]  /*0920*/  @P6 IMAD.MOV R26, RZ, RZ, R21 ;  /* 0x000000ffff1a6224 */ /* 0x000fe200078e0215 */
[----:B---3--:R-:W-:-:S03]  /*0930*/  ISETP.NE.AND P6, PT, R33, R0, PT ;  /* 0x000000002100720c */ /* 0x008fc60003fc5270 */
[----:B------:R-:W-:-:S08]  /*0940*/  VIADD R21, R26, 0x1 ;  /* 0x000000011a157836 */ /* 0x000fd00000000000 */
[----:B------:R-:W-:Y:S02]  /*0950*/  @P5 IADD3 R21, PT, PT, R26, RZ, RZ ;  /* 0x000000ff1a155210 */ /* 0x000fe40007ffe0ff */
[----:B------:R-:W-:-:S03]  /*0960*/  ISETP.NE.AND P5, PT, R31, R0, PT ;  /* 0x000000001f00720c */ /* 0x000fc60003fa5270 */
[----:B0-----:R-:W-:Y:S02]  /*0970*/  VIADD R4, R21, 0x1 ;  /* 0x0000000115047836 */ /* 0x001fe40000000000 */
[----:B------:R-:W-:Y:S01]  /*0980*/  @P6 IMAD.MOV R4, RZ, RZ, R21 ;  /* 0x000000ffff046224 */ /* 0x000fe200078e0215 */
[----:B------:R-:W-:-:S03]  /*0990*/  ISETP.NE.AND P6, PT, R35, R0, PT ;  /* 0x000000002300720c */ /* 0x000fc60003fc5270 */
[----:B------:R-:W-:-:S04]  /*09a0*/  VIADD R5, R4, 0x1 ;  /* 0x0000000104057836 */ /* 0x000fc80000000000 */
[----:B------:R-:W-:Y:S02]  /*09b0*/  @P5 IADD3 R5, PT, PT, R4, RZ, RZ ;  /* 0x000000ff04055210 */ /* 0x000fe40007ffe0ff */
[----:B------:R-:W-:-:S03]  /*09c0*/  ISETP.NE.AND P5, PT, R37, R0, PT ;  /* 0x000000002500720c */ /* 0x000fc60003fa5270 */
[----:B------:R-:W-:Y:S02]  /*09d0*/  VIADD R4, R5, 0x1 ;  /* 0x0000000105047836 */ /* 0x000fe40000000000 */
[----:B------:R-:W-:-:S04]  /*09e0*/  @P6 IMAD.MOV R4, RZ, RZ, R5 ;  /* 0x000000ffff046224 */ /* 0x000fc800078e0205 */
[----:B------:R-:W-:Y:S02]  /*09f0*/  VIADD R5, R4, 0x1 ;  /* 0x0000000104057836 */ /* 0x000fe40000000000 */
[----:B------:R-:W-:Y:S02]  /*0a00*/  VIADD R30, R30, 0x10 ;  /* 0x000000101e1e7836 */ /* 0x000fe40000000000 */
[----:B------:R-:W-:-:S05]  /*0a10*/  @P5 IADD3 R5, PT, PT, R4, RZ, RZ ;  /* 0x000000ff04055210 */ /* 0x000fca0007ffe0ff */
[----:B------:R-:W-:Y:S01]  /*0a20*/  VIADD R4, R5, 0x1 ;  /* 0x0000000105047836 */ /* 0x000fe20000000000 */
[-C--:B------:R-:W-:Y:S01]  /*0a30*/  ISETP.NE.AND P5, PT, R32, R0.reuse, PT ;  /* 0x000000002000720c */ /* 0x080fe20003fa5270 */
[----:B------:R-:W-:Y:S01]  /*0a40*/  VIADD R25, R25, 0x10 ;  /* 0x0000001019197836 */ /* 0x000fe20000000000 */
[----:B--2---:R-:W-:-:S13]  /*0a50*/  ISETP.NE.AND P6, PT, R27, R0, PT ;  /* 0x000000001b00720c */ /* 0x004fda0003fc5270 */
[----:B------:R-:W-:Y:S01]  /*0a60*/  @P6 IMAD.MOV R4, RZ, RZ, R5 ;  /* 0x000000ffff046224 */ /* 0x000fe200078e0205 */
[----:B------:R-:W-:-:S04]  /*0a70*/  ISETP.NE.AND P6, PT, R30, RZ, PT ;  /* 0x000000ff1e00720c */ /* 0x000fc80003fc5270 */
[----:B------:R-:W-:Y:S01]  /*0a80*/  IADD3 R21, PT, PT, R4, 0x1, RZ ;  /* 0x0000000104157810 */ /* 0x000fe20007ffe0ff */
[----:B------:R-:W-:-:S08]  /*0a90*/  @P5 IMAD.MOV R21, RZ, RZ, R4 ;  /* 0x000000ffff155224 */ /* 0x000fd000078e0204 */
[----:B------:R-:W-:Y:S05]  /*0aa0*/  @P6 BRA `(.L_x_12) ;  /* 0xfffffff800ec6947 */ /* 0x000fea000383ffff */
.L_x_11:
[----:B------:R-:W-:Y:S05]  /*0ab0*/  BSYNC.RECONVERGENT B5 ;  /* 0x0000000000057941 */ /* 0x000fea0003800200 */
.L_x_10:
[----:B------:R-:W-:Y:S05]  /*0ac0*/  @!P0 BRA `(.L_x_9) ;  /* 0x00000004005c8947 */ /* 0x000fea0003800000 */
[----:B------:R-:W-:Y:S01]  /*0ad0*/  ISETP.GE.U32.AND P5, PT, R28, 0x8, PT ;  /* 0x000000081c00780c */ /* 0x000fe20003fa6070 */
[----:B------:R-:W-:Y:S01]  /*0ae0*/  BSSY.RECONVERGENT B5, `(.L_x_13) ;  /* 0x0000026000057945 */ /* 0x000fe20003800200 */
[----:B------:R-:W-:-:S11]  /*0af0*/  LOP3.LUT P0, R30, R24, 0x7, RZ, 0xc0, !PT ;  /* 0x00000007181e7812 */ /* 0x000fd6000780c0ff */
[----:B------:R-:W-:Y:S05]  /*0b00*/  @!P5 BRA `(.L_x_14) ;  /* 0x00000000008cd947 */ /* 0x000fea0003800000 */
[----:B------:R-:W-:-:S04]  /*0b10*/  IMAD.IADD R5, R22, 0x1, R23 ;  /* 0x0000000116057824 */ /* 0x000fc800078e0217 */
[----:B------:R-:W-:-:S05]  /*0b20*/  IMAD.WIDE R4, R5, 0x4, R2 ;  /* 0x0000000405047825 */ /* 0x000fca00078e0202 */
[----:B------:R-:W2:Y:S04]  /*0b30*/  LDG.E R27, desc[UR4][R4.64] ;  /* 0x00000004041b7981 */ /* 0x000ea8000c1e1900 */
[----:B------:R-:W3:Y:S04]  /*0b40*/  LDG.E R29, desc[UR4][R4.64+0x4] ;  /* 0x00000404041d7981 */ /* 0x000ee8000c1e1900 */
[----:B------:R-:W4:Y:S04]  /*0b50*/  LDG.E R31, desc[UR4][R4.64+0x8] ;  /* 0x00000804041f7981 */ /* 0x000f28000c1e1900 */
[----:B------:R-:W5:Y:S04]  /*0b60*/  LDG.E R33, desc[UR4][R4.64+0xc] ;  /* 0x00000c0404217981 */ /* 0x000f68000c1e1900 */
[----:B------:R-:W5:Y:S04]  /*0b70*/  LDG.E R35, desc[UR4][R4.64+0x10] ;  /* 0x0000100404237981 */ /* 0x000f68000c1e1900 */
[----:B------:R-:W5:Y:S04]  /*0b80*/  LDG.E R37, desc[UR4][R4.64+0x14] ;  /* 0x0000140404257981 */ /* 0x000f68000c1e1900 */
[----:B------:R-:W5:Y:S04]  /*0b90*/  LDG.E R25, desc[UR4][R4.64+0x18] ;  /* 0x0000180404197981 */ /* 0x000f68000c1e1900 */
[----:B------:R0:W5:Y:S01]  /*0ba0*/  LDG.E R28, desc[UR4][R4.64+0x1c] ;  /* 0x00001c04041c7981 */ /* 0x000162000c1e1900 */
[----:B------:R-:W-:Y:S01]  /*0bb0*/  IADD3 R26, PT, PT, R21, 0x1, RZ ;  /* 0x00000001151a7810 */ /* 0x000fe20007ffe0ff */
[----:B------:R-:W-:Y:S01]  /*0bc0*/  VIADD R23, R23, 0x8 ;  /* 0x0000000817177836 */ /* 0x000fe20000000000 */
[----:B--2---:R-:W-:-:S02]  /*0bd0*/  ISETP.NE.AND P6, PT, R27, R0, PT ;  /* 0x000000001b00720c */ /* 0x004fc40003fc5270 */
[----:B---3--:R-:W-:-:S11]  /*0be0*/  ISETP.NE.AND P5, PT, R29, R0, PT ;  /* 0x000000001d00720c */ /* 0x008fd60003fa5270 */
[----:B------:R-:W-:Y:S01]  /*0bf0*/  @P6 IMAD.MOV R26, RZ, RZ, R21 ;  /* 0x000000ffff1a6224 */ /* 0x000fe200078e0215 */
[----:B----4-:R-:W-:-:S03]  /*0c00*/  ISETP.NE.AND P6, PT, R31, R0, PT ;  /* 0x000000001f00720c */ /* 0x010fc60003fc5270 */
[----:B------:R-:W-:Y:S02]  /*0c10*/  VIADD R21, R26, 0x1 ;  /* 0x000000011a157836 */ /* 0x000fe40000000000 */
[----:B------:R-:W-:Y:S01]  /*0c20*/  @P5 IMAD.MOV R21, RZ, RZ, R26 ;  /* 0x000000ffff155224 */ /* 0x000fe200078e021a */
[----:B-----5:R-:W-:-:S04]  /*0c30*/  ISETP.NE.AND P5, PT, R33, R0, PT ;  /* 0x000000002100720c */ /* 0x020fc80003fa5270 */
[----:B------:R-:W-:-:S03]  /*0c40*/  IADD3 R26, PT, PT, R21, 0x1, RZ ;  /* 0x00000001151a7810 */ /* 0x000fc60007ffe0ff */
[----:B------:R-:W-:Y:S01]  /*0c50*/  @P6 IMAD.MOV R26, RZ, RZ, R21 ;  /* 0x000000ffff1a6224 */ /* 0x000fe200078e0215 */
[----:B------:R-:W-:-:S03]  /*0c60*/  ISETP.NE.AND P6, PT, R35, R0, PT ;  /* 0x000000002300720c */ /* 0x000fc60003fc5270 */
[----:B0-----:R-:W-:Y:S02]  /*0c70*/  VIADD R4, R26, 0x1 ;  /* 0x000000011a047836 */ /* 0x001fe40000000000 */
[----:B------:R-:W-:Y:S01]  /*0c80*/  @P5 IMAD.MOV R4, RZ, RZ, R26 ;  /* 0x000000ffff045224 */ /* 0x000fe200078e021a */
[----:B------:R-:W-:-:S04]  /*0c90*/  ISETP.NE.AND P5, PT, R37, R0, PT ;  /* 0x000000002500720c */ /* 0x000fc80003fa5270 */
[----:B------:R-:W-:-:S03]  /*0ca0*/  IADD3 R5, PT, PT, R4, 0x1, RZ ;  /* 0x0000000104057810 */ /* 0x000fc60007ffe0ff */
[----:B------:R-:W-:Y:S01]  /*0cb0*/  @P6 IMAD.MOV R5, RZ, RZ, R4 ;  /* 0x000000ffff056224 */ /* 0x000fe200078e0204 */
[----:B------:R-:W-:-:S03]  /*0cc0*/  ISETP.NE.AND P6, PT, R25, R0, PT ;  /* 0x000000001900720c */ /* 0x000fc60003fc5270 */
[C---:B------:R-:W-:Y:S02]  /*0cd0*/  VIADD R4, R5.reuse, 0x1 ;  /* 0x0000000105047836 */ /* 0x040fe40000000000 */
[----:B------:R-:W-:Y:S02]  /*0ce0*/  @P5 IADD3 R4, PT, PT, R5, RZ, RZ ;  /* 0x000000ff05045210 */ /* 0x000fe40007ffe0ff */
[----:B------:R-:W-:-:S03]  /*0cf0*/  ISETP.NE.AND P5, PT, R28, R0, PT ;  /* 0x000000001c00720c */ /* 0x000fc60003fa5270 */
[----:B------:R-:W-:-:S03]  /*0d00*/  VIADD R5, R4, 0x1 ;  /* 0x0000000104057836 */ /* 0x000fc60000000000 */
[----:B------:R-:W-:-:S05]  /*0d10*/  @P6 IMAD.MOV R5, RZ, RZ, R4 ;  /* 0x000000ffff056224 */ /* 0x000fca00078e0204 */
[----:B------:R-:W-:Y:S02]  /*0d20*/  IADD3 R21, PT, PT, R5, 0x1, RZ ;  /* 0x0000000105157810 */ /* 0x000fe40007ffe0ff */
[----:B------:R-:W-:-:S07]  /*0d30*/  @P5 IMAD.MOV R21, RZ, RZ, R5 ;  /* 0x000000ffff155224 */ /* 0x000fce00078e0205 */
.L_x_14:
[----:B------:R-:W-:Y:S05]  /*0d40*/  BSYNC.RECONVERGENT B5 ;  /* 0x0000000000057941 */ /* 0x000fea0003800200 */
.L_x_13:
[----:B------:R-:W-:Y:S05]  /*0d50*/  @!P0 BRA `(.L_x_9) ;  /* 0x0000000000b88947 */ /* 0x000fea0003800000 */
[----:B------:R-:W-:Y:S01]  /*0d60*/  ISETP.GE.U32.AND P0, PT, R30, 0x4, PT ;  /* 0x000000041e00780c */ /* 0x000fe20003f06070 */
[----:B------:R-:W-:Y:S01]  /*0d70*/  BSSY.RECONVERGENT B5, `(.L_x_15) ;  /* 0x0000016000057945 */ /* 0x000fe20003800200 */
[----:B------:R-:W-:-:S11]  /*0d80*/  LOP3.LUT R25, R24, 0x3, RZ, 0xc0, !PT ;  /* 0x0000000318197812 */ /* 0x000fd600078ec0ff */
[----:B------:R-:W-:Y:S05]  /*0d90*/  @!P0 BRA `(.L_x_16) ;  /* 0x00000000004c8947 */ /* 0x000fea0003800000 */
[----:B------:R-:W-:-:S05]  /*0da0*/  IADD3 R5, PT, PT, R22, R23, RZ ;  /* 0x0000001716057210 */ /* 0x000fca0007ffe0ff */
[----:B------:R-:W-:-:S05]  /*0db0*/  IMAD.WIDE R4, R5, 0x4, R2 ;  /* 0x0000000405047825 */ /* 0x000fca00078e0202 */
[----:B------:R-:W2:Y:S04]  /*0dc0*/  LDG.E R27, desc[UR4][R4.64] ;  /* 0x00000004041b7981 */ /* 0x000ea8000c1e1900 */
[----:B------:R-:W3:Y:S04]  /*0dd0*/  LDG.E R29, desc[UR4][R4.64+0x4] ;  /* 0x00000404041d7981 */ /* 0x000ee8000c1e1900 */
[----:B------:R-:W4:Y:S04]  /*0de0*/  LDG.E R31, desc[UR4][R4.64+0x8] ;  /* 0x00000804041f7981 */ /* 0x000f28000c1e1900 */
[----:B------:R-:W5:Y:S01]  /*0df0*/  LDG.E R33, desc[UR4][R4.64+0xc] ;  /* 0x00000c0404217981 */ /* 0x000f62000c1e1900 */
[----:B------:R-:W-:-:S02]  /*0e00*/  VIADD R24, R21, 0x1 ;  /* 0x0000000115187836 */ /* 0x000fc40000000000 */
[----:B------:R-:W-:Y:S01]  /*0e10*/  VIADD R23, R23, 0x4 ;  /* 0x0000000417177836 */ /* 0x000fe20000000000 */
[-C--:B--2---:R-:W-:Y:S02]  /*0e20*/  ISETP.NE.AND P0, PT, R27, R0.reuse, PT ;  /* 0x000000001b00720c */ /* 0x084fe40003f05270 */
[----:B---3--:R-:W-:-:S11]  /*0e30*/  ISETP.NE.AND P5, PT, R29, R0, PT ;  /* 0x000000001d00720c */ /* 0x008fd60003fa5270 */
[----:B------:R-:W-:Y:S01]  /*0e40*/  @P0 IMAD.MOV R24, RZ, RZ, R21 ;  /* 0x000000ffff180224 */ /* 0x000fe200078e0215 */
[----:B----4-:R-:W-:-:S04]  /*0e50*/  ISETP.NE.AND P0, PT, R31, R0, PT ;  /* 0x000000001f00720c */ /* 0x010fc80003f05270 */
[----:B------:R-:W-:Y:S01]  /*0e60*/  IADD3 R21, PT, PT, R24, 0x1, RZ ;  /* 0x0000000118157810 */ /* 0x000fe20007ffe0ff */
[----:B------:R-:W-:Y:S01]  /*0e70*/  @P5 IMAD.MOV R21, RZ, RZ, R24 ;  /* 0x000000ffff155224 */ /* 0x000fe200078e0218 */
[----:B-----5:R-:W-:-:S03]  /*0e80*/  ISETP.NE.AND P5, PT, R33, R0, PT ;  /* 0x000000002100720c */ /* 0x020fc60003fa5270 */
[----:B------:R-:W-:-:S04]  /*0e90*/  VIADD R24, R21, 0x1 ;  /* 0x0000000115187836 */ /* 0x000fc80000000000 */
[----:B------:R-:W-:-:S05]  /*0ea0*/  @P0 IADD3 R24, PT, PT, R21, RZ, RZ ;  /* 0x000000ff15180210 */ /* 0x000fca0007ffe0ff */
[C---:B------:R-:W-:Y:S01]  /*0eb0*/  VIADD R21, R24.reuse, 0x1 ;  /* 0x0000000118157836 */ /* 0x040fe20000000000 */
[----:B------:R-:W-:-:S07]  /*0ec0*/  @P5 IADD3 R21, PT, PT, R24, RZ, RZ ;  /* 0x000000ff18155210 */ /* 0x000fce0007ffe0ff */
.L_x_16:
[----:B------:R-:W-:Y:S05]  /*0ed0*/  BSYNC.RECONVERGENT B5 ;  /* 0x0000000000057941 */ /* 0x000fea0003800200 */
.L_x_15:
[----:B------:R-:W-:-:S13]  /*0ee0*/  ISETP.NE.AND P0, PT, R25, RZ, PT ;  /* 0x000000ff1900720c */ /* 0x000fda0003f05270 */
[----:B------:R-:W-:Y:S05]  /*0ef0*/  @!P0 BRA `(.L_x_9) ;  /* 0x0000000000508947 */ /* 0x000fea0003800000 */
[----:B------:R-:W-:-:S04]  /*0f00*/  IMAD.IADD R23, R22, 0x1, R23 ;  /* 0x0000000116177824 */ /* 0x000fc800078e0217 */
[----:B------:R-:W-:-:S05]  /*0f10*/  IMAD.WIDE R2, R23, 0x4, R2 ;  /* 0x0000000417027825 */ /* 0x000fca00078e0202 */
[----:B------:R-:W2:Y:S01]  /*0f20*/  LDG.E R5, desc[UR4][R2.64] ;  /* 0x0000000402057981 */ /* 0x000ea2000c1e1900 */
[----:B------:R-:W-:Y:S01]  /*0f30*/  ISETP.NE.AND P5, PT, R25, 0x1, PT ;  /* 0x000000011900780c */ /* 0x000fe20003fa5270 */
[----:B------:R-:W-:Y:S01]  /*0f40*/  VIADD R4, R21, 0x1 ;  /* 0x0000000115047836 */ /* 0x000fe20000000000 */
[----:B--2---:R-:W-:-:S13]  /*0f50*/  ISETP.NE.AND P0, PT, R5, R0, PT ;  /* 0x000000000500720c */ /* 0x004fda0003f05270 */
[----:B------:R-:W-:-:S05]  /*0f60*/  @P0 IADD3 R4, PT, PT, R21, RZ, RZ ;  /* 0x000000ff15040210 */ /* 0x000fca0007ffe0ff */
[----:B------:R-:W-:Y:S01]  /*0f70*/  IMAD.MOV.U32 R21, RZ, RZ, R4 ;  /* 0x000000ffff157224 */ /* 0x000fe200078e0004 */
[----:B------:R-:W-:Y:S06]  /*0f80*/  @!P5 BRA `(.L_x_9) ;  /* 0x00000000002cd947 */ /* 0x000fec0003800000 */
[----:B------:R-:W-:Y:S01]  /*0f90*/  ISETP.NE.AND P5, PT, R25, 0x2, PT ;  /* 0x000000021900780c */ /* 0x000fe20003fa5270 */
[----:B------:R-:W2:-:S12]  /*0fa0*/  LDG.E R5, desc[UR4][R2.64+0x4] ;  /* 0x0000040402057981 */ /* 0x000e98000c1e1900 */
[----:B------:R-:W3:Y:S01]  /*0fb0*/  @P5 LDG.E R23, desc[UR4][R2.64+0x8] ;  /* 0x0000080402175981 */ /* 0x000ee2000c1e1900 */
[----:B------:R-:W-:Y:S01]  /*0fc0*/  VIADD R4, R21, 0x1 ;  /* 0x0000000115047836 */ /* 0x000fe20000000000 */
[-C--:B--2---:R-:W-:Y:S02]  /*0fd0*/  ISETP.NE.AND P0, PT, R5, R0.reuse, PT ;  /* 0x000000000500720c */ /* 0x084fe40003f05270 */
[----:B---3--:R-:W-:-:S11]  /*0fe0*/  ISETP.NE.AND P6, PT, R23, R0, P5 ;  /* 0x000000001700720c */ /* 0x008fd60002fc5270 */
[----:B------:R-:W-:-:S05]  /*0ff0*/  @P0 IADD3 R4, PT, PT, R21, RZ, RZ ;  /* 0x000000ff15040210 */ /* 0x000fca0007ffe0ff */
[----:B------:R-:W-:-:S04]  /*1000*/  IMAD.MOV.U32 R21, RZ, RZ, R4 ;  /* 0x000000ffff157224 */ /* 0x000fc800078e0004 */
[C---:B------:R-:W-:Y:S01]  /*1010*/  @P5 VIADD R4, R21.reuse, 0x1 ;  /* 0x0000000115045836 */ /* 0x040fe20000000000 */
[----:B------:R-:W-:-:S05]  /*1020*/  @P6 IADD3 R4, PT, PT, R21, RZ, RZ ;  /* 0x000000ff15046210 */ /* 0x000fca0007ffe0ff */
[----:B------:R-:W-:-:S07]  /*1030*/  @P5 IMAD.MOV.U32 R21, RZ, RZ, R4 ;  /* 0x000000ffff155224 */ /* 0x000fce00078e0004 */
.L_x_9:
[----:B------:R-:W-:Y:S05]  /*1040*/  BSYNC.RECONVERGENT B0 ;  /* 0x0000000000007941 */ /* 0x000fea0003800200 */
.L_x_8:
[----:B------:R-:W-:Y:S05]  /*1050*/  @P4 BRA `(.L_x_17) ;  /* 0xfffffff4000c4947 */ /* 0x000fea000383ffff */
.L_x_7:
[----:B------:R-:W-:Y:S05]  /*1060*/  BSYNC.RECONVERGENT B1 ;  /* 0x0000000000017941 */ /* 0x000fea0003800200 */
.L_x_6:
[----:B------:R-:W-:Y:S05]  /*1070*/  @P3 BRA `(.L_x_18) ;  /* 0xfffffff000b83947 */ /* 0x000fea000383ffff */
.L_x_5:
[----:B------:R-:W-:Y:S05]  /*1080*/  BSYNC.RECONVERGENT B2 ;  /* 0x0000000000027941 */ /* 0x000fea0003800200 */
.L_x_4:
[----:B------:R-:W-:Y:S05]  /*1090*/  @P2 BRA `(.L_x_19) ;  /* 0xfffffff0006c2947 */ /* 0x000fea000383ffff */
.L_x_3:
[----:B------:R-:W-:Y:S05]  /*10a0*/  BSYNC.RECONVERGENT B3 ;  /* 0x0000000000037941 */ /* 0x000fea0003800200 */
.L_x_2:
[----:B------:R-:W-:Y:S05]  /*10b0*/  @P1 BRA `(.L_x_20) ;  /* 0xfffffff000281947 */ /* 0x000fea000383ffff */
.L_x_1:
[----:B------:R-:W-:Y:S05]  /*10c0*/  BSYNC.RECONVERGENT B4 ;  /* 0x0000000000047941 */ /* 0x000fea0003800200 */
.L_x_0:
[----:B------:R-:W0:Y:S02]  /*10d0*/  LDC.64 R2, c[0x0][0x390] ;  /* 0x0000e400ff027b82 */ /* 0x000e240000000a00 */
[----:B0-----:R-:W-:-:S05]  /*10e0*/  IMAD.WIDE R2, R0, 0x4, R2 ;  /* 0x0000000400027825 */ /* 0x001fca00078e0202 */
[----:B------:R-:W-:Y:S01]  /*10f0*/  STG.E desc[UR4][R2.64], R21 ;  /* 0x0000001502007986 */ /* 0x000fe2000c101904 */
[----:B------:R-:W-:Y:S05]  /*1100*/  EXIT ;  /* 0x000000000000794d */ /* 0x000fea0003800000 */
.L_x_21:
[----:B------:R-:W-:-:S00]  /*1110*/  BRA `(.L_x_21) ;  /* 0xfffffffc00fc7947 */ /* 0x000fc0000383ffff */
[----:B------:R-:W-:-:S00]  /*1120*/  NOP ;  /* 0x0000000000007918 */ /* 0x000fc00000000000 */
        /* <DEDUP_REMOVED lines=13> */
.L_x_57:


//--------------------- .text._Z9d_cycles4PiS_S_iii --------------------------
	.section	.text._Z9d_cycles4PiS_S_iii,"ax",@progbits
	.align	128
        .global         _Z9d_cycles4PiS_S_iii
        .type           _Z9d_cycles4PiS_S_iii,@function
        .size           _Z9d_cycles4PiS_S_iii,(.L_x_58 - _Z9d_cycles4PiS_S_iii)
        .other          _Z9d_cycles4PiS_S_iii,@"STO_CUDA_ENTRY STV_DEFAULT"
_Z9d_cycles4PiS_S_iii:
.text._Z9d_cycles4PiS_S_iii:
        /* <DEDUP_REMOVED lines=20> */
[----:B------:R-:W0:Y:S01]  /*0140*/  LDC.64 R12, c[0x0][0x380] ;  /* 0x0000e000ff0c7b82 */ /* 0x000e220000000a00 */
[----:B------:R-:W-:Y:S02]  /*0150*/  HFMA2 R8, -RZ, RZ, 0, 0 ;  /* 0x00000000ff087431 */ /* 0x000fe400000001ff */
[----:B------:R-:W-:Y:S01]  /*0160*/  IMAD.MOV.U32 R10, RZ, RZ, RZ ;  /* 0x000000ffff0a7224 */ /* 0x000fe200078e00ff */
[----:B0-----:R-:W-:-:S05]  /*0170*/  IADD3 R12, P0, PT, R12, 0x20, RZ ;  /* 0x000000200c0c7810 */ /* 0x001fca0007f1e0ff */
[----:B------:R-:W-:-:S08]  /*0180*/  IMAD.X R13, RZ, RZ, R13, P0 ;  /* 0x000000ffff0d7224 */ /* 0x000fd000000e060d */
.L_x_39:
        /* <DEDUP_REMOVED lines=8> */
[----:B------:R-:W-:Y:S01]  /*0210*/  IADD3 R8, PT, PT, R8, 0x1, RZ ;  /* 0x0000000108087810 */ /* 0x000fe20007ffe0ff */
[----:B------:R-:W-:Y:S03]  /*0220*/  BSSY.RECONVERGENT B2, `(.L_x_24) ;  /* 0x00000d6000027945 */ /* 0x000fe60003800200 */
[----:B------:R-:W-:Y:S01]  /*0230*/  ISETP.NE.AND P2, PT, R8, R11, PT ;  /* 0x0000000b0800720c */ /* 0x000fe20003f45270 */
[----:B--2---:R-:W-:-:S05]  /*0240*/  IMAD.IADD R7, R0, 0x1, -R9 ;  /* 0x0000000100077824 */ /* 0x004fca00078e0a09 */
[----:B------:R-:W-:-:S13]  /*0250*/  ISETP.GE.AND P0, PT, R7, 0x1, PT ;  /* 0x000000010700780c */ /* 0x000fda0003f06270 */
[----:B------:R-:W-:Y:S05]  /*0260*/  @!P0 BRA `(.L_x_25) ;  /* 0x0000000c00448947 */ /* 0x000fea0003800000 */
[----:B------:R-:W-:-:S07]  /*0270*/  IMAD.MOV.U32 R4, RZ, RZ, RZ ;  /* 0x000000ffff047224 */ /* 0x000fce00078e00ff */
.L_x_38:
[----:B------:R-:W0:Y:S01]  /*0280*/  LDC.64 R2, c[0x0][0x380] ;  /* 0x0000e000ff027b82 */ /* 0x000e220000000a00 */
[----:B------:R-:W-:-:S04]  /*0290*/  IMAD.IADD R5, R9, 0x1, R4 ;  /* 0x0000000109057824 */ /* 0x000fc800078e0204 */
[----:B0-----:R-:W-:-:S06]  /*02a0*/  IMAD.WIDE R2, R5, 0x4, R2 ;  /* 0x0000000405027825 */ /* 0x001fcc00078e0202 */
[----:B------:R-:W2:Y:S01]  /*02b0*/  LDG.E R2, desc[UR4][R2.64] ;  /* 0x0000000402027981 */ /* 0x000ea2000c1e1900 */
[----:B------:R-:W-:Y:S01]  /*02c0*/  IADD3 R4, PT, PT, R4, 0x1, RZ ;  /* 0x0000000104047810 */ /* 0x000fe20007ffe0ff */
[----:B------:R-:W-:Y:S03]  /*02d0*/  BSSY.RECONVERGENT B1, `(.L_x_26) ;  /* 0x00000c9000017945 */ /* 0x000fe60003800200 */
[----:B------:R-:W-:Y:S02]  /*02e0*/  ISETP.NE.AND P1, PT, R4, R7, PT ;  /* 0x000000070400720c */ /* 0x000fe40003f25270 */
[----:B--2---:R-:W-:-:S13]  /*02f0*/  ISETP.NE.AND P0, PT, R2, R21, PT ;  /* 0x000000150200720c */ /* 0x004fda0003f05270 */
[----:B------:R-:W-:Y:S05]  /*0300*/  @!P0 BRA `(.L_x_27) ;  /* 0x0000000c00148947 */ /* 0x000fea0003800000 */
[----:B------:R-:W0:Y:S02]  /*0310*/  LDC.64 R14, c[0x0][0x388] ;  /* 0x0000e200ff0e7b82 */ /* 0x000e240000000a00 */
[----:B0-----:R-:W-:-:S05]  /*0320*/  IMAD.WIDE R14, R2, 0x4, R14 ;  /* 0x00000004020e7825 */ /* 0x001fca00078e020e */
[----:B------:R-:W2:Y:S04]  /*0330*/  LDG.E R0, desc[UR4][R14.64+0x4] ;  /* 0x000004040e007981 */ /* 0x000ea8000c1e1900 */
[----:B------:R-:W2:Y:S02]  /*0340*/  LDG.E R5, desc[UR4][R14.64] ;  /* 0x000000040e057981 */ /* 0x000ea4000c1e1900 */
[----:B--2---:R-:W-:-:S05]  /*0350*/  IMAD.IADD R3, R0, 0x1, -R5 ;  /* 0x0000000100037824 */ /* 0x004fca00078e0a05 */
[----:B------:R-:W-:-:S13]  /*0360*/  ISETP.GE.AND P0, PT, R3, 0x1, PT ;  /* 0x000000010300780c */ /* 0x000fda0003f06270 */
[----:B------:R-:W-:Y:S05]  /*0370*/  @!P0 BRA `(.L_x_27) ;  /* 0x0000000800f88947 */ /* 0x000fea0003800000 */
[----:B------:R-:W-:-:S07]  /*0380*/  IMAD.MOV.U32 R0, RZ, RZ, RZ ;  /* 0x000000ffff007224 */ /* 0x000fce00078e00ff */
.L_x_37:
[----:B------:R-:W0:Y:S01]  /*0390*/  LDC.64 R14, c[0x0][0x380] ;  /* 0x0000e000ff0e7b82 */ /* 0x000e220000000a00 */
[----:B------:R-:W-:-:S04]  /*03a0*/  IMAD.IADD R17, R5, 0x1, R0 ;  /* 0x0000000105117824 */ /* 0x000fc800078e0200 */
[----:B0-----:R-:W-:-:S05]  /*03b0*/  IMAD.WIDE R16, R17, 0x4, R14 ;  /* 0x0000000411107825 */ /* 0x001fca00078e020e */
[----:B------:R-:W2:Y:S01]  /*03c0*/  LDG.E R23, desc[UR4][R16.64] ;  /* 0x0000000410177981 */ /* 0x000ea2000c1e1900 */
[----:B------:R-:W-:Y:S01]  /*03d0*/  IADD3 R0, PT, PT, R0, 0x1, RZ ;  /* 0x0000000100007810 */ /* 0x000fe20007ffe0ff */
[----:B------:R-:W-:Y:S03]  /*03e0*/  BSSY.RECONVERGENT B0, `(.L_x_28) ;  /* 0x00000b6000007945 */ /* 0x000fe60003800200 */
        /* <DEDUP_REMOVED lines=9> */
[----:B--2---:R-:W-:-:S05]  /*0480*/  IMAD.IADD R20, R23, 0x1, -R18 ;  /* 0x0000000117147824 */ /* 0x004fca00078e0a12 */
        /* <DEDUP_REMOVED lines=9> */
[----:B------:R-:W-:Y:S02]  /*0520*/  LOP3.LUT R23, R20, 0x7ffffff0, RZ, 0xc0, !PT ;  /* 0x7ffffff014177812 */ /* 0x000fe400078ec0ff */
[----:B------:R-:W-:-:S03]  /*0530*/  MOV R25, R18 ;  /* 0x0000001200197202 */ /* 0x000fc60000000f00 */
[----:B------:R-:W-:-:S07]  /*0540*/  IMAD.MOV R22, RZ, RZ, -R23 ;  /* 0x000000ffff167224 */ /* 0x000fce00078e0a17 */
.L_x_32:
[----:B------:R-:W-:-:S05]  /*0550*/  IMAD.WIDE R16, R25, 0x4, R12 ;  /* 0x0000000419107825 */ /* 0x000fca00078e020c */
[----:B------:R-:W2:Y:S04]  /*0560*/  LDG.E R24, desc[UR4][R16.64+-0x20] ;  /* 0xffffe00410187981 */ /* 0x000ea8000c1e1900 */
[----:B------:R-:W3:Y:S04]  /*0570*/  LDG.E R26, desc[UR4][R16.64+-0x1c] ;  /* 0xffffe404101a7981 */ /* 0x000ee8000c1e1900 */
[----:B------:R-:W4:Y:S04]  /*0580*/  LDG.E R29, desc[UR4][R16.64+-0x18] ;  /* 0xffffe804101d7981 */ /* 0x000f28000c1e1900 */
[----:B------:R-:W5:Y:S01]  /*0590*/  LDG.E R28, desc[UR4][R16.64+-0xc] ;  /* 0xfffff404101c7981 */ /* 0x000f62000c1e1900 */
[----:B--2---:R-:W-:Y:S01]  /*05a0*/  ISETP.NE.AND P4, PT, R24, R21, PT ;  /* 0x000000151800720c */ /* 0x004fe20003f85270 */
[----:B------:R-:W-:-:S12]  /*05b0*/  VIADD R24, R10, 0x1 ;  /* 0x000000010a187836 */ /* 0x000fd80000000000 */
[----:B------:R-:W-:Y:S01]  /*05c0*/  @P4 IMAD.MOV R24, RZ, RZ, R10 ;  /* 0x000000ffff184224 */ /* 0x000fe200078e020a */
[----:B---3--:R-:W-:Y:S02]  /*05d0*/  ISETP.NE.AND P4, PT, R26, R21, PT ;  /* 0x000000151a00720c */ /* 0x008fe40003f85270 */
[----:B------:R-:W2:Y:S02]  /*05e0*/  LDG.E R26, desc[UR4][R16.64+-0x10] ;  /* 0xfffff004101a7981 */ /* 0x000ea4000c1e1900 */
[----:B------:R-:W-:-:S09]  /*05f0*/  IADD3 R10, PT, PT, R24, 0x1, RZ ;  /* 0x00000001180a7810 */ /* 0x000fd20007ffe0ff */
[----:B------:R-:W-:Y:S02]  /*0600*/  @P4 IMAD.MOV R10, RZ, RZ, R24 ;  /* 0x000000ffff0a4224 */ /* 0x000fe400078e0218 */
[----:B------:R-:W3:Y:S01]  /*0610*/  LDG.E R24, desc[UR4][R16.64+-0x14] ;  /* 0xffffec0410187981 */ /* 0x000ee2000c1e1900 */
[----:B----4-:R-:W-:Y:S01]  /*0620*/  ISETP.NE.AND P4, PT, R29, R21, PT ;  /* 0x000000151d00720c */ /* 0x010fe20003f85270 */
[----:B------:R-:W-:-:S12]  /*0630*/  VIADD R29, R10, 0x1 ;  /* 0x000000010a1d7836 */ /* 0x000fd80000000000 */
[----:B------:R-:W-:-:S05]  /*0640*/  @P4 IMAD.MOV R29, RZ, RZ, R10 ;  /* 0x000000ffff1d4224 */ /* 0x000fca00078e020a */
[----:B------:R-:W-:Y:S02]  /*0650*/  IADD3 R10, PT, PT, R29, 0x1, RZ ;  /* 0x000000011d0a7810 */ /* 0x000fe40007ffe0ff */
[----:B---3--:R-:W-:-:S13]  /*0660*/  ISETP.NE.AND P4, PT, R24, R21, PT ;  /* 0x000000151800720c */ /* 0x008fda0003f85270 */
[----:B------:R-:W-:Y:S01]  /*0670*/  @P4 IMAD.MOV R10, RZ, RZ, R29 ;  /* 0x000000ffff0a4224 */ /* 0x000fe200078e021d */
[----:B--2---:R-:W-:Y:S02]  /*0680*/  ISETP.NE.AND P4, PT, R26, R21, PT ;  /* 0x000000151a00720c */ /* 0x004fe40003f85270 */
[----:B------:R-:W2:Y:S01]  /*0690*/  LDG.E R26, desc[UR4][R16.64+0x4] ;  /* 0x00000404101a7981 */ /* 0x000ea2000c1e1900 */
[----:B------:R-:W-:-:S10]  /*06a0*/  VIADD R24, R10, 0x1 ;  /* 0x000000010a187836 */ /* 0x000fd40000000000 */
[----:B------:R-:W-:Y:S01]  /*06b0*/  @P4 IMAD.MOV R24, RZ, RZ, R10 ;  /* 0x000000ffff184224 */ /* 0x000fe200078e020a */
[----:B-----5:R-:W-:Y:S01]  /*06c0*/  ISETP.NE.AND P4, PT, R28, R21, PT ;  /* 0x000000151c00720c */ /* 0x020fe20003f85270 */
[----:B------:R-:W3:Y:S04]  /*06d0*/  LDG.E R10, desc[UR4][R16.64+-0x4] ;  /* 0xfffffc04100a7981 */ /* 0x000ee8000c1e1900 */
[----:B------:R-:W4:Y:S01]  /*06e0*/  LDG.E R28, desc[UR4][R16.64+-0x8] ;  /* 0xfffff804101c7981 */ /* 0x000f22000c1e1900 */
[----:B------:R-:W-:-:S07]  /*06f0*/  IADD3 R29, PT, PT, R24, 0x1, RZ ;  /* 0x00000001181d7810 */ /* 0x000fce0007ffe0ff */
[----:B------:R-:W-:Y:S02]  /*0700*/  @P4 IMAD.MOV R29, RZ, RZ, R24 ;  /* 0x000000ffff1d4224 */ /* 0x000fe400078e0218 */
[----:B------:R-:W5:Y:S01]  /*0710*/  LDG.E R24, desc[UR4][R16.64] ;  /* 0x0000000410187981 */ /* 0x000f62000c1e1900 */
[----:B----4-:R-:W-:Y:S01]  /*0720*/  ISETP.NE.AND P4, PT, R28, R21, PT ;  /* 0x000000151c00720c */ /* 0x010fe20003f85270 */
[----:B------:R-:W-:-:S12]  /*0730*/  VIADD R28, R29, 0x1 ;  /* 0x000000011d1c7836 */ /* 0x000fd80000000000 */
[----:B------:R-:W-:Y:S01]  /*0740*/  @P4 IMAD.MOV R28, RZ, RZ, R29 ;  /* 0x000000ffff1c4224 */ /* 0x000fe200078e021d */
[----:B---3--:R-:W-:-:S04]  /*0750*/  ISETP.NE.AND P4, PT, R10, R21, PT ;  /* 0x000000150a00720c */ /* 0x008fc80003f85270 */
[----:B------:R-:W-:-:S09]  /*0760*/  IADD3 R10, PT, PT, R28, 0x1, RZ ;  /* 0x000000011c0a7810 */ /* 0x000fd20007ffe0ff */
[----:B------:R-:W-:Y:S01]  /*0770*/  @P4 IMAD.MOV R10, RZ, RZ, R28 ;  /* 0x000000ffff0a4224 */ /* 0x000fe200078e021c */
[----:B-----5:R-:W-:Y:S01]  /*0780*/  ISETP.NE.AND P4, PT, R24, R21, PT ;  /* 0x000000151800720c */ /* 0x020fe20003f85270 */
[----:B------:R-:W3:Y:S02]  /*0790*/  LDG.E R28, desc[UR4][R16.64+0x8] ;  /* 0x00000804101c7981 */ /* 0x000ee4000c1e1900 */
[----:B------:R-:W-:-:S10]  /*07a0*/  VIADD R24, R10, 0x1 ;  /* 0x000000010a187836 */ /* 0x000fd40000000000 */
[----:B------:R-:W-:Y:S01]  /*07b0*/  @P4 IMAD.MOV R24, RZ, RZ, R10 ;  /* 0x000000ffff184224 */ /* 0x000fe200078e020a */
[----:B--2---:R-:W-:Y:S01]  /*07c0*/  ISETP.NE.AND P4, PT, R26, R21, PT ;  /* 0x000000151a00720c */ /* 0x004fe20003f85270 */
[----:B------:R-:W2:Y:S03]  /*07d0*/  LDG.E R10, desc[UR4][R16.64+0xc] ;  /* 0x00000c04100a7981 */ /* 0x000ea6000c1e1900 */
[----:B------:R-:W-:Y:S01]  /*07e0*/  IADD3 R29, PT, PT, R24, 0x1, RZ ;  /* 0x00000001181d7810 */ /* 0x000fe20007ffe0ff */
[----:B------:R-:W4:Y:S08]  /*07f0*/  LDG.E R26, desc[UR4][R16.64+0x14] ;  /* 0x00001404101a7981 */ /* 0x000f30000c1e1900 */
[----:B------:R-:W-:-:S02]  /*0800*/  @P4 IMAD.MOV R29, RZ, RZ, R24 ;  /* 0x000000ffff1d4224 */ /* 0x000fc400078e0218 */
[----:B------:R-:W5:Y:S01]  /*0810*/  LDG.E R24, desc[UR4][R16.64+0x10] ;  /* 0x0000100410187981 */ /* 0x000f62000c1e1900 */
[----:B---3--:R-:W-:Y:S01]  /*0820*/  ISETP.NE.AND P4, PT, R28, R21, PT ;  /* 0x000000151c00720c */ /* 0x008fe20003f85270 */
[----:B------:R-:W-:-:S12]  /*0830*/  VIADD R28, R29, 0x1 ;  /* 0x000000011d1c7836 */ /* 0x000fd80000000000 */
[----:B------:R-:W-:Y:S01]  /*0840*/  @P4 IMAD.MOV R28, RZ, RZ, R29 ;  /* 0x000000ffff1c4224 */ /* 0x000fe200078e021d */
[----:B--2---:R-:W-:-:S04]  /*0850*/  ISETP.NE.AND P4, PT, R10, R21, PT ;  /* 0x000000150a00720c */ /* 0x004fc80003f85270 */
[----:B------:R-:W-:-:S09]  /*0860*/  IADD3 R10, PT, PT, R28, 0x1, RZ ;  /* 0x000000011c0a7810 */ /* 0x000fd20007ffe0ff */
[----:B------:R-:W-:Y:S01]  /*0870*/  @P4 IMAD.MOV R10, RZ, RZ, R28 ;  /* 0x000000ffff0a4224 */ /* 0x000fe200078e021c */
[----:B-----5:R-:W-:-:S03]  /*0880*/  ISETP.NE.AND P4, PT, R24, R21, PT ;  /* 0x000000151800720c */ /* 0x020fc60003f85270 */
[----:B------:R-:W-:-:S10]  /*0890*/  VIADD R24, R10, 0x1 ;  /* 0x000000010a187836 */ /* 0x000fd40000000000 */
[----:B------:R-:W-:Y:S01]  /*08a0*/  @P4 IMAD.MOV R24, RZ, RZ, R10 ;  /* 0x000000ffff184224 */ /* 0x000fe200078e020a */
[----:B----4-:R-:W-:Y:S01]  /*08b0*/  ISETP.NE.AND P4, PT, R26, R21, PT ;  /* 0x000000151a00720c */ /* 0x010fe20003f85270 */
[----:B------:R-:W2:Y:S03]  /*08c0*/  LDG.E R10, desc[UR4][R16.64+0x18] ;  /* 0x00001804100a7981 */ /* 0x000ea6000c1e1900 */
[----:B------:R-:W-:-:S09]  /*08d0*/  IADD3 R26, PT, PT, R24, 0x1, RZ ;  /* 0x00000001181a7810 */ /* 0x000fd20007ffe0ff */
[----:B------:R-:W-:Y:S02]  /*08e0*/  @P4 IMAD.MOV R26, RZ, RZ, R24 ;  /* 0x000000ffff1a4224 */ /* 0x000fe400078e0218 */
[----:B------:R-:W3:Y:S01]  /*08f0*/  LDG.E R24, desc[UR4][R16.64+0x1c] ;  /* 0x00001c0410187981 */ /* 0x000ee2000c1e1900 */
[----:B------:R-:W-:Y:S02]  /*0900*/  VIADD R22, R22, 0x10 ;  /* 0x0000001016167836 */ /* 0x000fe40000000000 */
[----:B------:R-:W-:Y:S01]  /*0910*/  VIADD R25, R25, 0x10 ;  /* 0x0000001019197836 */ /* 0x000fe20000000000 */
[-C--:B--2---:R-:W-:Y:S02]  /*0920*/  ISETP.NE.AND P5, PT, R10, R21.reuse, PT ;  /* 0x000000150a00720c */ /* 0x084fe40003fa5270 */
[----:B---3--:R-:W-:Y:S01]  /*0930*/  ISETP.NE.AND P4, PT, R24, R21, PT ;  /* 0x000000151800720c */ /* 0x008fe20003f85270 */
[----:B------:R-:W-:-:S10]  /*0940*/  VIADD R24, R26, 0x1 ;  /* 0x000000011a187836 */ /* 0x000fd40000000000 */
[----:B------:R-:W-:Y:S02]  /*0950*/  @P5 IADD3 R24, PT, PT, R26, RZ, RZ ;  /* 0x000000ff1a185210 */ /* 0x000fe40007ffe0ff */
[----:B------:R-:W-:-:S03]  /*0960*/  ISETP.NE.AND P5, PT, R22, RZ, PT ;  /* 0x000000ff1600720c */ /* 0x000fc60003fa5270 */
[----:B------:R-:W-:Y:S02]  /*0970*/  VIADD R10, R24, 0x1 ;  /* 0x00000001180a7836 */ /* 0x000fe40000000000 */
[----:B------:R-:W-:-:S08]  /*0980*/  @P4 IMAD.MOV R10, RZ, RZ, R24 ;  /* 0x000000ffff0a4224 */ /* 0x000fd000078e0218 */
[----:B------:R-:W-:Y:S05]  /*0990*/  @P5 BRA `(.L_x_32) ;  /* 0xfffffff800ec5947 */ /* 0x000fea000383ffff */
.L_x_31:
[----:B------:R-:W-:Y:S05]  /*09a0*/  BSYNC.RECONVERGENT B4 ;  /* 0x0000000000047941 */ /* 0x000fea0003800200 */
.L_x_30:
[----:B------:R-:W-:Y:S05]  /*09b0*/  @!P0 BRA `(.L_x_29) ;  /* 0x0000000400608947 */ /* 0x000fea0003800000 */
[----:B------:R-:W-:Y:S01]  /*09c0*/  ISETP.GE.U32.AND P4, PT, R27, 0x8, PT ;  /* 0x000000081b00780c */ /* 0x000fe20003f86070 */
[----:B------:R-:W-:Y:S01]  /*09d0*/  BSSY.RECONVERGENT B4, `(.L_x_33) ;  /* 0x0000027000047945 */ /* 0x000fe20003800200 */
[----:B------:R-:W-:-:S04]  /*09e0*/  LOP3.LUT R25, R20, 0x7, RZ, 0xc0, !PT ;  /* 0x0000000714197812 */ /* 0x000fc800078ec0ff */
[----:B------:R-:W-:-:S07]  /*09f0*/  ISETP.NE.AND P0, PT, R25, RZ, PT ;  /* 0x000000ff1900720c */ /* 0x000fce0003f05270 */
[----:B------:R-:W-:Y:S06]  /*0a00*/  @!P4 BRA `(.L_x_34) ;  /* 0x00000000008cc947 */ /* 0x000fec0003800000 */
[----:B------:R-:W-:-:S05]  /*0a10*/  IADD3 R17, PT, PT, R18, R23, RZ ;  /* 0x0000001712117210 */ /* 0x000fca0007ffe0ff */
[----:B------:R-:W-:-:S05]  /*0a20*/  IMAD.WIDE R16, R17, 0x4, R14 ;  /* 0x0000000411107825 */ /* 0x000fca00078e020e */
[----:B------:R-:W2:Y:S04]  /*0a30*/  LDG.E R24, desc[UR4][R16.64] ;  /* 0x0000000410187981 */ /* 0x000ea8000c1e1900 */
[----:B------:R-:W3:Y:S04]  /*0a40*/  LDG.E R26, desc[UR4][R16.64+0x4] ;  /* 0x00000404101a7981 */ /* 0x000ee8000c1e1900 */
[----:B------:R-:W4:Y:S04]  /*0a50*/  LDG.E R28, desc[UR4][R16.64+0x8] ;  /* 0x00000804101c7981 */ /* 0x000f28000c1e1900 */
[----:B------:R-:W5:Y:S04]  /*0a60*/  LDG.E R22, desc[UR4][R16.64+0xc] ;  /* 0x00000c0410167981 */ /* 0x000f68000c1e1900 */
[----:B------:R-:W5:Y:S01]  /*0a70*/  LDG.E R27, desc[UR4][R16.64+0x1c] ;  /* 0x00001c04101b7981 */ /* 0x000f62000c1e1900 */
[-C--:B--2---:R-:W-:Y:S01]  /*0a80*/  ISETP.NE.AND P5, PT, R24, R21.reuse, PT ;  /* 0x000000151800720c */ /* 0x084fe20003fa5270 */
[----:B------:R-:W-:Y:S01]  /*0a90*/  VIADD R24, R10, 0x1 ;  /* 0x000000010a187836 */ /* 0x000fe20000000000 */
[----:B---3--:R-:W-:-:S11]  /*0aa0*/  ISETP.NE.AND P4, PT, R26, R21, PT ;  /* 0x000000151a00720c */ /* 0x008fd60003f85270 */
[----:B------:R-:W-:Y:S01]  /*0ab0*/  @P5 IMAD.MOV R24, RZ, RZ, R10 ;  /* 0x000000ffff185224 */ /* 0x000fe200078e020a */
[----:B----4-:R-:W-:Y:S02]  /*0ac0*/  ISETP.NE.AND P5, PT, R28, R21, PT ;  /* 0x000000151c00720c */ /* 0x010fe40003fa5270 */
[----:B------:R-:W2:Y:S02]  /*0ad0*/  LDG.E R28, desc[UR4][R16.64+0x18] ;  /* 0x00001804101c7981 */ /* 0x000ea4000c1e1900 */
[----:B------:R-:W-:Y:S01]  /*0ae0*/  IADD3 R26, PT, PT, R24, 0x1, RZ ;  /* 0x00000001181a7810 */ /* 0x000fe20007ffe0ff */
[----:B------:R-:W-:Y:S02]  /*0af0*/  @P4 IMAD.MOV R26, RZ, RZ, R24 ;  /* 0x000000ffff1a4224 */ /* 0x000fe400078e0218 */
[----:B------:R-:W3:Y:S02]  /*0b00*/  LDG.E R24, desc[UR4][R16.64+0x10] ;  /* 0x0000100410187981 */ /* 0x000ee4000c1e1900 */
[----:B------:R-:W-:-:S04]  /*0b10*/  VIADD R10, R26, 0x1 ;  /* 0x000000011a0a7836 */ /* 0x000fc80000000000 */
[----:B------:R-:W-:Y:S02]  /*0b20*/  @P5 IADD3 R10, PT, PT, R26, RZ, RZ ;  /* 0x000000ff1a0a5210 */ /* 0x000fe40007ffe0ff */
[----:B------:R-:W4:Y:S01]  /*0b30*/  LDG.E R26, desc[UR4][R16.64+0x14] ;  /* 0x00001404101a7981 */ /* 0x000f22000c1e1900 */
[----:B-----5:R-:W-:Y:S02]  /*0b40*/  ISETP.NE.AND P4, PT, R22, R21, PT ;  /* 0x000000151600720c */ /* 0x020fe40003f85270 */
[----:B------:R-:W-:-:S11]  /*0b50*/  VIADD R22, R10, 0x1 ;  /* 0x000000010a167836 */ /* 0x000fd60000000000 */
[----:B------:R-:W-:-:S05]  /*0b60*/  @P4 IMAD.MOV R22, RZ, RZ, R10 ;  /* 0x000000ffff164224 */ /* 0x000fca00078e020a */
[----:B------:R-:W-:Y:S01]  /*0b70*/  IADD3 R10, PT, PT, R22, 0x1, RZ ;  /* 0x00000001160a7810 */ /* 0x000fe20007ffe0ff */
[----:B------:R-:W-:Y:S01]  /*0b80*/  VIADD R23, R23, 0x8 ;  /* 0x0000000817177836 */ /* 0x000fe20000000000 */
[-C--:B---3--:R-:W-:Y:S02]  /*0b90*/  ISETP.NE.AND P5, PT, R24, R21.reuse, PT ;  /* 0x000000151800720c */ /* 0x088fe40003fa5270 */
[----:B----4-:R-:W-:-:S11]  /*0ba0*/  ISETP.NE.AND P4, PT, R26, R21, PT ;  /* 0x000000151a00720c */ /* 0x010fd60003f85270 */
[----:B------:R-:W-:Y:S01]  /*0bb0*/  @P5 IMAD.MOV R10, RZ, RZ, R22 ;  /* 0x000000ffff0a5224 */ /* 0x000fe200078e0216 */
[----:B--2---:R-:W-:-:S03]  /*0bc0*/  ISETP.NE.AND P5, PT, R28, R21, PT ;  /* 0x000000151c00720c */ /* 0x004fc60003fa5270 */
[C---:B------:R-:W-:Y:S01]  /*0bd0*/  VIADD R22, R10.reuse, 0x1 ;  /* 0x000000010a167836 */ /* 0x040fe20000000000 */
[----:B------:R-:W-:Y:S02]  /*0be0*/  @P4 IADD3 R22, PT, PT, R10, RZ, RZ ;  /* 0x000000ff0a164210 */ /* 0x000fe40007ffe0ff */
[----:B------:R-:W-:-:S03]  /*0bf0*/  ISETP.NE.AND P4, PT, R27, R21, PT ;  /* 0x000000151b00720c */ /* 0x000fc60003f85270 */
[----:B------:R-:W-:-:S04]  /*0c00*/  VIADD R16, R22, 0x1 ;  /* 0x0000000116107836 */ /* 0x000fc80000000000 */
[----:B------:R-:W-:-:S05]  /*0c10*/  @P5 IMAD.MOV R16, RZ, RZ, R22 ;  /* 0x000000ffff105224 */ /* 0x000fca00078e0216 */
[----:B------:R-:W-:Y:S01]  /*0c20*/  IADD3 R10, PT, PT, R16, 0x1, RZ ;  /* 0x00000001100a7810 */ /* 0x000fe20007ffe0ff */
[----:B------:R-:W-:-:S07]  /*0c30*/  @P4 IMAD.MOV R10, RZ, RZ, R16 ;  /* 0x000000ffff0a4224 */ /* 0x000fce00078e0210 */
.L_x_34:
[----:B------:R-:W-:Y:S05]  /*0c40*/  BSYNC.RECONVERGENT B4 ;  /* 0x0000000000047941 */ /* 0x000fea0003800200 */
.L_x_33:
        /* <DEDUP_REMOVED lines=11> */
[----:B------:R-:W-:Y:S01]  /*0d00*/  VIADD R23, R23, 0x4 ;  /* 0x0000000417177836 */ /* 0x000fe20000000000 */
[-C--:B--2---:R-:W-:Y:S01]  /*0d10*/  ISETP.NE.AND P0, PT, R22, R21.reuse, PT ;  /* 0x000000151600720c */ /* 0x084fe20003f05270 */
[----:B------:R-:W-:Y:S01]  /*0d20*/  VIADD R22, R10, 0x1 ;  /* 0x000000010a167836 */ /* 0x000fe20000000000 */
        /* <DEDUP_REMOVED lines=10> */
.L_x_36:
[----:B------:R-:W-:Y:S05]  /*0dd0*/  BSYNC.RECONVERGENT B4 ;  /* 0x0000000000047941 */ /* 0x000fea0003800200 */
.L_x_35:
[----:B------:R-:W-:-:S13]  /*0de0*/  ISETP.NE.AND P0, PT, R20, RZ, PT ;  /* 0x000000ff1400720c */ /* 0x000fda0003f05270 */
[----:B------:R-:W-:Y:S05]  /*0df0*/  @!P0 BRA `(.L_x_29) ;  /* 0x0000000000508947 */ /* 0x000fea0003800000 */
[----:B------:R-:W-:-:S04]  /*0e00*/  IMAD.IADD R23, R18, 0x1, R23 ;  /* 0x0000000112177824 */ /* 0x000fc800078e0217 */
[----:B------:R-:W-:-:S05]  /*0e10*/  IMAD.WIDE R14, R23, 0x4, R14 ;  /* 0x00000004170e7825 */ /* 0x000fca00078e020e */
[----:B------:R-:W2:Y:S01]  /*0e20*/  LDG.E R16, desc[UR4][R14.64] ;  /* 0x000000040e107981 */ /* 0x000ea2000c1e1900 */
[----:B------:R-:W-:Y:S02]  /*0e30*/  ISETP.NE.AND P4, PT, R20, 0x1, PT ;  /* 0x000000011400780c */ /* 0x000fe40003f85270 */
[----:B--2---:R-:W-:Y:S01]  /*0e40*/  ISETP.NE.AND P0, PT, R16, R21, PT ;  /* 0x000000151000720c */ /* 0x004fe20003f05270 */
[----:B------:R-:W-:-:S12]  /*0e50*/  VIADD R16, R10, 0x1 ;  /* 0x000000010a107836 */ /* 0x000fd80000000000 */
[----:B------:R-:W-:-:S05]  /*0e60*/  @P0 IADD3 R16, PT, PT, R10, RZ, RZ ;  /* 0x000000ff0a100210 */ /* 0x000fca0007ffe0ff */
[----:B------:R-:W-:Y:S01]  /*0e70*/  IMAD.MOV.U32 R10, RZ, RZ, R16 ;  /* 0x000000ffff0a7224 */ /* 0x000fe200078e0010 */
[----:B------:R-:W-:Y:S06]  /*0e80*/  @!P4 BRA `(.L_x_29) ;  /* 0x00000000002cc947 */ /* 0x000fec0003800000 */
[----:B------:R-:W-:Y:S01]  /*0e90*/  ISETP.NE.AND P4, PT, R20, 0x2, PT ;  /* 0x000000021400780c */ /* 0x000fe20003f85270 */
[----:B------:R-:W2:-:S12]  /*0ea0*/  LDG.E R16, desc[UR4][R14.64+0x4] ;  /* 0x000004040e107981 */ /* 0x000e98000c1e1900 */
[----:B------:R-:W3:Y:S01]  /*0eb0*/  @P4 LDG.E R18, desc[UR4][R14.64+0x8] ;  /* 0x000008040e124981 */ /* 0x000ee2000c1e1900 */
[-C--:B--2---:R-:W-:Y:S01]  /*0ec0*/  ISETP.NE.AND P0, PT, R16, R21.reuse, PT ;  /* 0x000000151000720c */ /* 0x084fe20003f05270 */
[----:B------:R-:W-:Y:S01]  /*0ed0*/  VIADD R16, R10, 0x1 ;  /* 0x000000010a107836 */ /* 0x000fe20000000000 */
[----:B---3--:R-:W-:-:S11]  /*0ee0*/  ISETP.NE.AND P5, PT, R18, R21, P4 ;  /* 0x000000151200720c */ /* 0x008fd600027a5270 */
[----:B------:R-:W-:-:S05]  /*0ef0*/  @P0 IADD3 R16, PT, PT, R10, RZ, RZ ;  /* 0x000000ff0a100210 */ /* 0x000fca0007ffe0ff */
[----:B------:R-:W-:-:S04]  /*0f00*/  IMAD.MOV.U32 R10, RZ, RZ, R16 ;  /* 0x000000ffff0a7224 */ /* 0x000fc800078e0010 */
[C---:B------:R-:W-:Y:S01]  /*0f10*/  @P4 VIADD R16, R10.reuse, 0x1 ;  /* 0x000000010a104836 */ /* 0x040fe20000000000 */
[----:B------:R-:W-:-:S05]  /*0f20*/  @P5 IADD3 R16, PT, PT, R10, RZ, RZ ;  /* 0x000000ff0a105210 */ /* 0x000fca0007ffe0ff */
[----:B------:R-:W-:-:S07]  /*0f30*/  @P4 IMAD.MOV.U32 R10, RZ, RZ, R16 ;  /* 0x000000ffff0a4224 */ /* 0x000fce00078e0010 */
.L_x_29:
[----:B------:R-:W-:Y:S05]  /*0f40*/  BSYNC.RECONVERGENT B0 ;  /* 0x0000000000007941 */ /* 0x000fea0003800200 */
.L_x_28:
[----:B------:R-:W-:Y:S05]  /*0f50*/  @P3 BRA `(.L_x_37) ;  /* 0xfffffff4000c3947 */ /* 0x000fea000383ffff */
.L_x_27:
[----:B------:R-:W-:Y:S05]  /*0f60*/  BSYNC.RECONVERGENT B1 ;  /* 0x0000000000017941 */ /* 0x000fea0003800200 */
.L_x_26:
[----:B------:R-:W-:Y:S05]  /*0f70*/  @P1 BRA `(.L_x_38) ;  /* 0xfffffff000c01947 */ /* 0x000fea000383ffff */
.L_x_25:
[----:B------:R-:W-:Y:S05]  /*0f80*/  BSYNC.RECONVERGENT B2 ;  /* 0x0000000000027941 */ /* 0x000fea0003800200 */
.L_x_24:
[----:B------:R-:W-:Y:S05]  /*0f90*/  @P2 BRA `(.L_x_39) ;  /* 0xfffffff0007c2947 */ /* 0x000fea000383ffff */
.L_x_23:
[----:B------:R-:W-:Y:S05]  /*0fa0*/  BSYNC.RECONVERGENT B3 ;  /* 0x0000000000037941 */ /* 0x000fea0003800200 */
.L_x_22:
[----:B------:R-:W0:Y:S02]  /*0fb0*/  LDC.64 R2, c[0x0][0x390] ;  /* 0x0000e400ff027b82 */ /* 0x000e240000000a00 */
[----:B0-----:R-:W-:-:S05]  /*0fc0*/  IMAD.WIDE R2, R21, 0x4, R2 ;  /* 0x0000000415027825 */ /* 0x001fca00078e0202 */
[----:B------:R-:W-:Y:S01]  /*0fd0*/  STG.E desc[UR4][R2.64], R10 ;  /* 0x0000000a02007986 */ /* 0x000fe2000c101904 */
[----:B------:R-:W-:Y:S05]  /*0fe0*/  EXIT ;  /* 0x000000000000794d */ /* 0x000fea0003800000 */
.L_x_40:
        /* <DEDUP_REMOVED lines=9> */
.L_x_58:


//--------------------- .text._Z9d_cycles3PiS_S_iii --------------------------
	.section	.text._Z9d_cycles3PiS_S_iii,"ax",@progbits
	.align	128
        .global         _Z9d_cycles3PiS_S_iii
        .type           _Z9d_cycles3PiS_S_iii,@function
        .size           _Z9d_cycles3PiS_S_iii,(.L_x_59 - _Z9d_cycles3PiS_S_iii)
        .other          _Z9d_cycles3PiS_S_iii,@"STO_CUDA_ENTRY STV_DEFAULT"
_Z9d_cycles3PiS_S_iii:
.text._Z9d_cycles3PiS_S_iii:
        /* <DEDUP_REMOVED lines=25> */
.L_x_55:
[----:B------:R-:W0:Y:S01]  /*0190*/  LDC.64 R4, c[0x0][0x380] ;  /* 0x0000e000ff047b82 */ /* 0x000e220000000a00 */
[----:B------:R-:W-:-:S04]  /*01a0*/  IMAD.IADD R7, R16, 0x1, R11 ;  /* 0x0000000110077824 */ /* 0x000fc800078e020b */
[----:B0-----:R-:W-:-:S03]  /*01b0*/  IMAD.WIDE R4, R7, 0x4, R4 ;  /* 0x0000000407047825 */ /* 0x001fc600078e0204 */
[----:B------:R-:W0:Y:S03]  /*01c0*/  LDC.64 R6, c[0x0][0x388] ;  /* 0x0000e200ff067b82 */ /* 0x000e260000000a00 */
        /* <DEDUP_REMOVED lines=11> */
.L_x_54:
[----:B------:R-:W0:Y:S01]  /*0280*/  LDC.64 R4, c[0x0][0x380] ;  /* 0x0000e000ff047b82 */ /* 0x000e220000000a00 */
[----:B------:R-:W-:-:S04]  /*0290*/  IMAD.IADD R7, R12, 0x1, R9 ;  /* 0x000000010c077824 */ /* 0x000fc800078e0209 */
[----:B0-----:R-:W-:-:S05]  /*02a0*/  IMAD.WIDE R6, R7, 0x4, R4 ;  /* 0x0000000407067825 */ /* 0x001fca00078e0204 */
        /* <DEDUP_REMOVED lines=23> */
.L_x_49:
[----:B------:R-:W-:-:S05]  /*0420*/  IMAD.WIDE R6, R17, 0x4, R2 ;  /* 0x0000000411067825 */ /* 0x000fca00078e0202 */
[----:B------:R-:W2:Y:S04]  /*0430*/  LDG.E R24, desc[UR4][R6.64+-0x20] ;  /* 0xffffe00406187981 */ /* 0x000ea8000c1e1900 */
[----:B------:R-:W3:Y:S04]  /*0440*/  LDG.E R26, desc[UR4][R6.64+-0x1c] ;  /* 0xffffe404061a7981 */ /* 0x000ee8000c1e1900 */
[----:B------:R-:W4:Y:S04]  /*0450*/  LDG.E R28, desc[UR4][R6.64+-0x18] ;  /* 0xffffe804061c7981 */ /* 0x000f28000c1e1900 */
[----:B------:R-:W5:Y:S04]  /*0460*/  LDG.E R20, desc[UR4][R6.64+-0x14] ;  /* 0xffffec0406147981 */ /* 0x000f68000c1e1900 */
[----:B------:R-:W5:Y:S01]  /*0470*/  LDG.E R22, desc[UR4][R6.64+-0x10] ;  /* 0xfffff00406167981 */ /* 0x000f62000c1e1900 */
[----:B------:R-:W-:Y:S01]  /*0480*/  VIADD R19, R18, 0x1 ;  /* 0x0000000112137836 */ /* 0x000fe20000000000 */
[----:B--2---:R-:W-:-:S02]  /*0490*/  ISETP.NE.AND P3, PT, R24, R13, PT ;  /* 0x0000000d1800720c */ /* 0x004fc40003f65270 */
[----:B------:R-:W2:Y:S01]  /*04a0*/  LDG.E R24, desc[UR4][R6.64+-0xc] ;  /* 0xfffff40406187981 */ /* 0x000ea2000c1e1900 */
[----:B---3--:R-:W-:-:S03]  /*04b0*/  ISETP.NE.AND P4, PT, R26, R13, PT ;  /* 0x0000000d1a00720c */ /* 0x008fc60003f85270 */
[----:B------:R-:W3:Y:S07]  /*04c0*/  LDG.E R26, desc[UR4][R6.64+-0x8] ;  /* 0xfffff804061a7981 */ /* 0x000eee000c1e1900 */
[----:B------:R-:W-:Y:S02]  /*04d0*/  @P3 IMAD.MOV R19, RZ, RZ, R18 ;  /* 0x000000ffff133224 */ /* 0x000fe400078e0212 */
[----:B------:R-:W3:Y:S01]  /*04e0*/  LDG.E R18, desc[UR4][R6.64] ;  /* 0x0000000406127981 */ /* 0x000ee2000c1e1900 */
[----:B----4-:R-:W-:-:S02]  /*04f0*/  ISETP.NE.AND P3, PT, R28, R13, PT ;  /* 0x0000000d1c00720c */ /* 0x010fc40003f65270 */
[----:B------:R-:W-:Y:S01]  /*0500*/  IADD3 R25, PT, PT, R19, 0x1, RZ ;  /* 0x0000000113197810 */ /* 0x000fe20007ffe0ff */
[----:B------:R-:W-:Y:S01]  /*0510*/  @P4 IMAD.MOV R25, RZ, RZ, R19 ;  /* 0x000000ffff194224 */ /* 0x000fe200078e0213 */
[-C--:B-----5:R-:W-:Y:S01]  /*0520*/  ISETP.NE.AND P4, PT, R20, R13.reuse, PT ;  /* 0x0000000d1400720c */ /* 0x0a0fe20003f85270 */
[----:B------:R-:W4:Y:S02]  /*0530*/  LDG.E R19, desc[UR4][R6.64+-0x4] ;  /* 0xfffffc0406137981 */ /* 0x000f24000c1e1900 */
[----:B------:R-:W-:Y:S02]  /*0540*/  VIADD R20, R25, 0x1 ;  /* 0x0000000119147836 */ /* 0x000fe40000000000 */
[----:B------:R-:W5:Y:S04]  /*0550*/  LDG.E R28, desc[UR4][R6.64+0x14] ;  /* 0x00001404061c7981 */ /* 0x000f68000c1e1900 */
[----:B------:R-:W-:Y:S01]  /*0560*/  @P3 IMAD.MOV R20, RZ, RZ, R25 ;  /* 0x000000ffff143224 */ /* 0x000fe200078e0219 */
[----:B------:R-:W-:-:S04]  /*0570*/  ISETP.NE.AND P3, PT, R22, R13, PT ;  /* 0x0000000d1600720c */ /* 0x000fc80003f65270 */
[----:B------:R-:W-:Y:S01]  /*0580*/  IADD3 R22, PT, PT, R20, 0x1, RZ ;  /* 0x0000000114167810 */ /* 0x000fe20007ffe0ff */
[----:B------:R-:W-:Y:S02]  /*0590*/  @P4 IMAD.MOV R22, RZ, RZ, R20 ;  /* 0x000000ffff164224 */ /* 0x000fe400078e0214 */
[----:B------:R-:W5:Y:S01]  /*05a0*/  LDG.E R20, desc[UR4][R6.64+0x4] ;  /* 0x0000040406147981 */ /* 0x000f62000c1e1900 */
[----:B--2---:R-:W-:Y:S01]  /*05b0*/  ISETP.NE.AND P4, PT, R24, R13, PT ;  /* 0x0000000d1800720c */ /* 0x004fe20003f85270 */
[----:B------:R-:W-:-:S04]  /*05c0*/  VIADD R24, R22, 0x1 ;  /* 0x0000000116187836 */ /* 0x000fc80000000000 */
[----:B------:R-:W-:Y:S02]  /*05d0*/  @P3 IMAD.MOV R24, RZ, RZ, R22 ;  /* 0x000000ffff183224 */ /* 0x000fe400078e0216 */
[----:B------:R-:W2:Y:S03]  /*05e0*/  LDG.E R22, desc[UR4][R6.64+0x8] ;  /* 0x0000080406167981 */ /* 0x000ea6000c1e1900 */
[----:B------:R-:W-:-:S03]  /*05f0*/  IADD3 R25, PT, PT, R24, 0x1, RZ ;  /* 0x0000000118197810 */ /* 0x000fc60007ffe0ff */
[----:B------:R-:W-:Y:S02]  /*0600*/  @P4 IMAD.MOV R25, RZ, RZ, R24 ;  /* 0x000000ffff194224 */ /* 0x000fe400078e0218 */
[----:B------:R-:W2:Y:S01]  /*0610*/  LDG.E R24, desc[UR4][R6.64+0xc] ;  /* 0x00000c0406187981 */ /* 0x000ea2000c1e1900 */
[----:B---3--:R-:W-:-:S03]  /*0620*/  ISETP.NE.AND P3, PT, R26, R13, PT ;  /* 0x0000000d1a00720c */ /* 0x008fc60003f65270 */
[----:B------:R-:W3:Y:S01]  /*0630*/  LDG.E R26, desc[UR4][R6.64+0x10] ;  /* 0x00001004061a7981 */ /* 0x000ee2000c1e1900 */
[----:B------:R-:W-:-:S09]  /*0640*/  VIADD R27, R25, 0x1 ;  /* 0x00000001191b7836 */ /* 0x000fd20000000000 */
[----:B------:R-:W-:Y:S01]  /*0650*/  @P3 IMAD.MOV R27, RZ, RZ, R25 ;  /* 0x000000ffff1b3224 */ /* 0x000fe200078e0219 */
[-C--:B------:R-:W-:Y:S01]  /*0660*/  ISETP.NE.AND P3, PT, R18, R13.reuse, PT ;  /* 0x0000000d1200720c */ /* 0x080fe20003f65270 */
[----:B------:R-:W3:Y:S04]  /*0670*/  LDG.E R25, desc[UR4][R6.64+0x1c] ;  /* 0x00001c0406197981 */ /* 0x000ee8000c1e1900 */
[----:B------:R0:W3:Y:S01]  /*0680*/  LDG.E R18, desc[UR4][R6.64+0x18] ;  /* 0x0000180406127981 */ /* 0x0000e2000c1e1900 */
[----:B----4-:R-:W-:Y:S02]  /*0690*/  ISETP.NE.AND P4, PT, R19, R13, PT ;  /* 0x0000000d1300720c */ /* 0x010fe40003f85270 */
[----:B------:R-:W-:-:S11]  /*06a0*/  IADD3 R19, PT, PT, R27, 0x1, RZ ;  /* 0x000000011b137810 */ /* 0x000fd60007ffe0ff */
[----:B------:R-:W-:Y:S01]  /*06b0*/  @P4 IMAD.MOV R19, RZ, RZ, R27 ;  /* 0x000000ffff134224 */ /* 0x000fe200078e021b */
[----:B-----5:R-:W-:-:S03]  /*06c0*/  ISETP.NE.AND P4, PT, R20, R13, PT ;  /* 0x0000000d1400720c */ /* 0x020fc60003f85270 */
[----:B------:R-:W-:Y:S02]  /*06d0*/  VIADD R20, R19, 0x1 ;  /* 0x0000000113147836 */ /* 0x000fe40000000000 */
[----:B------:R-:W-:-:S05]  /*06e0*/  @P3 IMAD.MOV R20, RZ, RZ, R19 ;  /* 0x000000ffff143224 */ /* 0x000fca00078e0213 */
[----:B------:R-:W-:-:S03]  /*06f0*/  IADD3 R19, PT, PT, R20, 0x1, RZ ;  /* 0x0000000114137810 */ /* 0x000fc60007ffe0ff */
[----:B------:R-:W-:-:S04]  /*0700*/  @P4 IMAD.MOV R19, RZ, RZ, R20 ;  /* 0x000000ffff134224 */ /* 0x000fc800078e0214 */
[----:B------:R-:W-:Y:S02]  /*0710*/  VIADD R20, R19, 0x1 ;  /* 0x0000000113147836 */ /* 0x000fe40000000000 */
[----:B------:R-:W-:Y:S02]  /*0720*/  VIADD R23, R23, 0x10 ;  /* 0x0000001017177836 */ /* 0x000fe40000000000 */
[----:B------:R-:W-:Y:S01]  /*0730*/  VIADD R17, R17, 0x10 ;  /* 0x0000001011117836 */ /* 0x000fe20000000000 */
[-C--:B--2---:R-:W-:Y:S02]  /*0740*/  ISETP.NE.AND P3, PT, R22, R13.reuse, PT ;  /* 0x0000000d1600720c */ /* 0x084fe40003f65270 */
[----:B------:R-:W-:-:S11]  /*0750*/  ISETP.NE.AND P4, PT, R24, R13, PT ;  /* 0x0000000d1800720c */ /* 0x000fd60003f85270 */
[----:B------:R-:W-:Y:S01]  /*0760*/  @P3 IMAD.MOV R20, RZ, RZ, R19 ;  /* 0x000000ffff143224 */ /* 0x000fe200078e0213 */
[----:B---3--:R-:W-:-:S04]  /*0770*/  ISETP.NE.AND P3, PT, R26, R13, PT ;  /* 0x0000000d1a00720c */ /* 0x008fc80003f65270 */
[----:B0-----:R-:W-:Y:S01]  /*0780*/  IADD3 R6, PT, PT, R20, 0x1, RZ ;  /* 0x0000000114067810 */ /* 0x001fe20007ffe0ff */
[----:B------:R-:W-:Y:S01]  /*0790*/  @P4 IMAD.MOV R6, RZ, RZ, R20 ;  /* 0x000000ffff064224 */ /* 0x000fe200078e0214 */
[----:B------:R-:W-:-:S03]  /*07a0*/  ISETP.NE.AND P4, PT, R28, R13, PT ;  /* 0x0000000d1c00720c */ /* 0x000fc60003f85270 */
[----:B------:R-:W-:-:S04]  /*07b0*/  VIADD R7, R6, 0x1 ;  /* 0x0000000106077836 */ /* 0x000fc80000000000 */
[----:B------:R-:W-:Y:S01]  /*07c0*/  @P3 IMAD.MOV R7, RZ, RZ, R6 ;  /* 0x000000ffff073224 */ /* 0x000fe200078e0206 */
[----:B------:R-:W-:-:S04]  /*07d0*/  ISETP.NE.AND P3, PT, R18, R13, PT ;  /* 0x0000000d1200720c */ /* 0x000fc80003f65270 */
[----:B------:R-:W-:Y:S01]  /*07e0*/  IADD3 R6, PT, PT, R7, 0x1, RZ ;  /* 0x0000000107067810 */ /* 0x000fe20007ffe0ff */
[----:B------:R-:W-:-:S04]  /*07f0*/  @P4 IMAD.MOV R6, RZ, RZ, R7 ;  /* 0x000000ffff064224 */ /* 0x000fc800078e0207 */
[----:B------:R-:W-:-:S04]  /*0800*/  VIADD R7, R6, 0x1 ;  /* 0x0000000106077836 */ /* 0x000fc80000000000 */
[----:B------:R-:W-:Y:S02]  /*0810*/  @P3 IADD3 R7, PT, PT, R6, RZ, RZ ;  /* 0x000000ff06073210 */ /* 0x000fe40007ffe0ff */
[----:B------:R-:W-:Y:S02]  /*0820*/  ISETP.NE.AND P3, PT, R23, RZ, PT ;  /* 0x000000ff1700720c */ /* 0x000fe40003f65270 */
[----:B------:R-:W-:Y:S01]  /*0830*/  ISETP.NE.AND P4, PT, R25, R13, PT ;  /* 0x0000000d1900720c */ /* 0x000fe20003f85270 */
[----:B------:R-:W-:-:S12]  /*0840*/  VIADD R18, R7, 0x1 ;  /* 0x0000000107127836 */ /* 0x000fd80000000000 */
[----:B------:R-:W-:Y:S01]  /*0850*/  @P4 IMAD.MOV R18, RZ, RZ, R7 ;  /* 0x000000ffff124224 */ /* 0x000fe200078e0207 */
[----:B------:R-:W-:Y:S06]  /*0860*/  @P3 BRA `(.L_x_49) ;  /* 0xfffffff800ec3947 */ /* 0x000fec000383ffff */
.L_x_48:
[----:B------:R-:W-:Y:S05]  /*0870*/  BSYNC.RECONVERGENT B3 ;  /* 0x0000000000037941 */ /* 0x000fea0003800200 */
.L_x_47:
        /* <DEDUP_REMOVED lines=26> */
[----:B------:R-:W-:Y:S02]  /*0a20*/  @P4 IADD3 R17, PT, PT, R18, RZ, RZ ;  /* 0x000000ff12114210 */ /* 0x000fe40007ffe0ff */
        /* <DEDUP_REMOVED lines=14> */
.L_x_51:
[----:B------:R-:W-:Y:S05]  /*0b10*/  BSYNC.RECONVERGENT B3 ;  /* 0x0000000000037941 */ /* 0x000fea0003800200 */
.L_x_50:
        /* <DEDUP_REMOVED lines=25> */
.L_x_53:
[----:B------:R-:W-:Y:S05]  /*0cb0*/  BSYNC.RECONVERGENT B3 ;  /* 0x0000000000037941 */ /* 0x000fea0003800200 */
.L_x_52:
        /* <DEDUP_REMOVED lines=10> */
[----:B------:R-:W-:Y:S02]  /*0d60*/  ISETP.NE.AND P3, PT, R0, 0x2, PT ;  /* 0x000000020000780c */ /* 0x000fe40003f65270 */
[----:B------:R-:W2:Y:S11]  /*0d70*/  LDG.E R0, desc[UR4][R4.64+0x4] ;  /* 0x0000040404007981 */ /* 0x000eb6000c1e1900 */
        /* <DEDUP_REMOVED lines=9> */
.L_x_46:
[----:B------:R-:W-:Y:S05]  /*0e10*/  BSYNC.RECONVERGENT B0 ;  /* 0x0000000000007941 */ /* 0x000fea0003800200 */
.L_x_45:
[----:B------:R-:W-:Y:S05]  /*0e20*/  @P1 BRA `(.L_x_54) ;  /* 0xfffffff400141947 */ /* 0x000fea000383ffff */
.L_x_44:
[----:B------:R-:W-:Y:S05]  /*0e30*/  BSYNC.RECONVERGENT B1 ;  /* 0x0000000000017941 */ /* 0x000fea0003800200 */
.L_x_43:
[----:B------:R-:W-:Y:S05]  /*0e40*/  @P0 BRA `(.L_x_55) ;  /* 0xfffffff000d00947 */ /* 0x000fea000383ffff */
.L_x_42:
[----:B------:R-:W-:Y:S05]  /*0e50*/  BSYNC.RECONVERGENT B2 ;  /* 0x0000000000027941 */ /* 0x000fea0003800200 */
.L_x_41:
[----:B------:R-:W0:Y:S02]  /*0e60*/  LDC.64 R2, c[0x0][0x390] ;  /* 0x0000e400ff027b82 */ /* 0x000e240000000a00 */
[----:B0-----:R-:W-:-:S05]  /*0e70*/  IMAD.WIDE R2, R13, 0x4, R2 ;  /* 0x000000040d027825 */ /* 0x001fca00078e0202 */
[----:B------:R-:W-:Y:S01]  /*0e80*/  STG.E desc[UR4][R2.64], R18 ;  /* 0x0000001202007986 */ /* 0x000fe2000c101904 */
[----:B------:R-:W-:Y:S05]  /*0e90*/  EXIT ;  /* 0x000000000000794d */ /* 0x000fea0003800000 */
.L_x_56:
        /* <DEDUP_REMOVED lines=14> */
.L_x_59:


//--------------------- .nv.shared.reserved.0     --------------------------
	.section	.nv.shared.reserved.0,"aw",@nobits
	.weak		__nv_reservedSMEM_offset_0_alias
	.size		__nv_reservedSMEM_offset_0_alias, 0, 64
	.other		__nv_reservedSMEM_offset_0_alias,@"STO_CUDA_RESERVED_SHARED STV_DEFAULT"
__nv_reservedSMEM_offset_0_alias:
	.zero		0
	.zero		64


//--------------------- .nv.constant0._Z9d_cycles5PiS_S_iii --------------------------
	.section	.nv.constant0._Z9d_cycles5PiS_S_iii,"a",@progbits
	.sectionflags	@""
	.align	4
.nv.constant0._Z9d_cycles5PiS_S_iii:
	.zero		932


//--------------------- .nv.constant0._Z9d_cycles4PiS_S_iii --------------------------
	.section	.nv.constant0._Z9d_cycles4PiS_S_iii,"a",@progbits
	.sectionflags	@""
	.align	4
.nv.constant0._Z9d_cycles4PiS_S_iii:
	.zero		932


//--------------------- .nv.constant0._Z9d_cycles3PiS_S_iii --------------------------
	.section	.nv.constant0._Z9d_cycles3PiS_S_iii,"a",@progbits
	.sectionflags	@""
	.align	4
.nv.constant0._Z9d_cycles3PiS_S_iii:
	.zero		932


//--------------------- SYMBOLS --------------------------

	.type		.nv.reservedSmem.offset0,@object
	.size		.nv.reservedSmem.offset0,0x4
